	.target	sm_90a

	.elftype	@"ET_EXEC"


//--------------------- .note.nv.tkinfo           --------------------------
	.section	.note.nv.tkinfo,"",@"SHT_NOTE"
	.sectionflags	@"SHF_NOTE_NV_TKINFO"
	.tkinfo
        /*0018*/ 	.word	0x00000002
        /*0030*/ 	.string	""
        /*0030*/ 	.string	"ptxas"
        /*0030*/ 	.string	"Cuda compilation tools, release 13.0, V13.0.88"
        /*0030*/ 	.string	"Build cuda_13.0.r13.0/compiler.36424714_0"
        /*0030*/ 	.string	"-arch sm_90a -m 64 "



//--------------------- .note.nv.cuinfo           --------------------------
	.section	.note.nv.cuinfo,"",@"SHT_NOTE"
	.sectionflags	@"SHF_NOTE_NV_CUINFO"
        /*0018*/ 	.short	0x0002
        /*001a*/ 	.short	0x005a
        /*001c*/ 	.short	0x0082
	.zero		2


//--------------------- .nv.info                  --------------------------
	.section	.nv.info,"",@"SHT_CUDA_INFO"
	.align	4


	//----- nvinfo : EIATTR_REGCOUNT
	.align		4
        /*0000*/ 	.byte	0x04, 0x2f
        /*0002*/ 	.short	(.L_15 - .L_14)
	.align		4
.L_14:
        /*0004*/ 	.word	index@(_ZN7cutlass13device_kernelINS_4gemm6kernel13GemmUniversalIN4cute5tupleIJiiiiEEENS1_10collective13CollectiveMmaINS1_34MainloopSm90TmaGmmaWarpSpecializedILi4ENS5_IJNS4_1CILi1EEESB_SB_EEENS1_35KernelTmaWarpSpecializedCooperativeEEENS5_IJNSA_ILi256EEENSA_ILi176EEENSA_ILi128EEEEEEaNS5_IJlSB_lEEEaSJ_NS4_8TiledMMAINS4_8MMA_AtomIJNS4_4SM904GMMA26MMA_64x16x32_S32S8S8_SS_TNEEEENS4_6LayoutINS5_IJNSA_ILi2EEESB_SB_EEENS5_IJSB_NSA_ILi0EEEST_EEEEENS5_IJNS4_10UnderscoreESW_SW_EEEEENS4_13SM90_TMA_LOADENS4_14ComposedLayoutINS4_7SwizzleILi3ELi4ELi3EEENS4_18smem_ptr_flag_bitsILi8EEENSQ_INS5_IJNSA_ILi8EEESH_EEENS5_IJSH_SB_EEEEEEEvNS4_8identityESZ_S19_vS1A_EENS_8epilogue10collective6detail29Sm90TmaWarpSpecializedAdapterINS1D_15DefaultEpilogueIaSJ_SJ_NS1C_6thread17LinearCombinationIaLi1EiiLNS1H_9ScaleType4KindE0ELNS_15FloatRoundStyleE2EaEENS1_15EpilogueDefaultEEEEEvvEEEEvNT_6ParamsE)
        /*0008*/ 	.word	0x000000a8


	//----- nvinfo : EIATTR_FRAME_SIZE
	.align		4
.L_15:
        /*000c*/ 	.byte	0x04, 0x11
        /*000e*/ 	.short	(.L_17 - .L_16)
	.align		4
.L_16:
        /*0010*/ 	.word	index@(_ZN7cutlass13device_kernelINS_4gemm6kernel13GemmUniversalIN4cute5tupleIJiiiiEEENS1_10collective13CollectiveMmaINS1_34MainloopSm90TmaGmmaWarpSpecializedILi4ENS5_IJNS4_1CILi1EEESB_SB_EEENS1_35KernelTmaWarpSpecializedCooperativeEEENS5_IJNSA_ILi256EEENSA_ILi176EEENSA_ILi128EEEEEEaNS5_IJlSB_lEEEaSJ_NS4_8TiledMMAINS4_8MMA_AtomIJNS4_4SM904GMMA26MMA_64x16x32_S32S8S8_SS_TNEEEENS4_6LayoutINS5_IJNSA_ILi2EEESB_SB_EEENS5_IJSB_NSA_ILi0EEEST_EEEEENS5_IJNS4_10UnderscoreESW_SW_EEEEENS4_13SM90_TMA_LOADENS4_14ComposedLayoutINS4_7SwizzleILi3ELi4ELi3EEENS4_18smem_ptr_flag_bitsILi8EEENSQ_INS5_IJNSA_ILi8EEESH_EEENS5_IJSH_SB_EEEEEEEvNS4_8identityESZ_S19_vS1A_EENS_8epilogue10collective6detail29Sm90TmaWarpSpecializedAdapterINS1D_15DefaultEpilogueIaSJ_SJ_NS1C_6thread17LinearCombinationIaLi1EiiLNS1H_9ScaleType4KindE0ELNS_15FloatRoundStyleE2EaEENS1_15EpilogueDefaultEEEEEvvEEEEvNT_6ParamsE)
        /*0014*/ 	.word	0x00000000


	//----- nvinfo : EIATTR_MIN_STACK_SIZE
	.align		4
.L_17:
        /*0018*/ 	.byte	0x04, 0x12
        /*001a*/ 	.short	(.L_19 - .L_18)
	.align		4
.L_18:
        /*001c*/ 	.word	index@(_ZN7cutlass13device_kernelINS_4gemm6kernel13GemmUniversalIN4cute5tupleIJiiiiEEENS1_10collective13CollectiveMmaINS1_34MainloopSm90TmaGmmaWarpSpecializedILi4ENS5_IJNS4_1CILi1EEESB_SB_EEENS1_35KernelTmaWarpSpecializedCooperativeEEENS5_IJNSA_ILi256EEENSA_ILi176EEENSA_ILi128EEEEEEaNS5_IJlSB_lEEEaSJ_NS4_8TiledMMAINS4_8MMA_AtomIJNS4_4SM904GMMA26MMA_64x16x32_S32S8S8_SS_TNEEEENS4_6LayoutINS5_IJNSA_ILi2EEESB_SB_EEENS5_IJSB_NSA_ILi0EEEST_EEEEENS5_IJNS4_10UnderscoreESW_SW_EEEEENS4_13SM90_TMA_LOADENS4_14ComposedLayoutINS4_7SwizzleILi3ELi4ELi3EEENS4_18smem_ptr_flag_bitsILi8EEENSQ_INS5_IJNSA_ILi8EEESH_EEENS5_IJSH_SB_EEEEEEEvNS4_8identityESZ_S19_vS1A_EENS_8epilogue10collective6detail29Sm90TmaWarpSpecializedAdapterINS1D_15DefaultEpilogueIaSJ_SJ_NS1C_6thread17LinearCombinationIaLi1EiiLNS1H_9ScaleType4KindE0ELNS_15FloatRoundStyleE2EaEENS1_15EpilogueDefaultEEEEEvvEEEEvNT_6ParamsE)
        /*0020*/ 	.word	0x00000000
.L_19:


//--------------------- .nv.compat                --------------------------
	.section	.nv.compat,"",@"SHT_CUDA_COMPAT_INFO"
	.align	4
        /*0000*/ 	.byte	0x02, 0x09, 0x01, 0x00, 0x02, 0x02, 0x04, 0x00, 0x02, 0x05, 0x05, 0x00, 0x03, 0x07, 0x01, 0x01
        /*0010*/ 	.byte	0x02, 0x03, 0x01, 0x00, 0x02, 0x06, 0x01, 0x00, 0x04, 0x0b, 0x08, 0x00, 0x00, 0x00, 0x00, 0x00
        /*0020*/ 	.byte	0x00, 0x00, 0x00, 0x00


//--------------------- .nv.info._ZN7cutlass13device_kernelINS_4gemm6kernel13GemmUniversalIN4cute5tupleIJiiiiEEENS1_10collective13CollectiveMmaINS1_34MainloopSm90TmaGmmaWarpSpecializedILi4ENS5_IJNS4_1CILi1EEESB_SB_EEENS1_35KernelTmaWarpSpecializedCooperativeEEENS5_IJNSA_ILi256EEENSA_ILi176EEENSA_ILi128EEEEEEaNS5_IJlSB_lEEEaSJ_NS4_8TiledMMAINS4_8MMA_AtomIJNS4_4SM904GMMA26MMA_64x16x32_S32S8S8_SS_TNEEEENS4_6LayoutINS5_IJNSA_ILi2EEESB_SB_EEENS5_IJSB_NSA_ILi0EEEST_EEEEENS5_IJNS4_10UnderscoreESW_SW_EEEEENS4_13SM90_TMA_LOADENS4_14ComposedLayoutINS4_7SwizzleILi3ELi4ELi3EEENS4_18smem_ptr_flag_bitsILi8EEENSQ_INS5_IJNSA_ILi8EEESH_EEENS5_IJSH_SB_EEEEEEEvNS4_8identityESZ_S19_vS1A_EENS_8epilogue10collective6detail29Sm90TmaWarpSpecializedAdapterINS1D_15DefaultEpilogueIaSJ_SJ_NS1C_6thread17LinearCombinationIaLi1EiiLNS1H_9ScaleType4KindE0ELNS_15FloatRoundStyleE2EaEENS1_15EpilogueDefaultEEEEEvvEEEEvNT_6ParamsE --------------------------
	.section	.nv.info._ZN7cutlass13device_kernelINS_4gemm6kernel13GemmUniversalIN4cute5tupleIJiiiiEEENS1_10collective13CollectiveMmaINS1_34MainloopSm90TmaGmmaWarpSpecializedILi4ENS5_IJNS4_1CILi1EEESB_SB_EEENS1_35KernelTmaWarpSpecializedCooperativeEEENS5_IJNSA_ILi256EEENSA_ILi176EEENSA_ILi128EEEEEEaNS5_IJlSB_lEEEaSJ_NS4_8TiledMMAINS4_8MMA_AtomIJNS4_4SM904GMMA26MMA_64x16x32_S32S8S8_SS_TNEEEENS4_6LayoutINS5_IJNSA_ILi2EEESB_SB_EEENS5_IJSB_NSA_ILi0EEEST_EEEEENS5_IJNS4_10UnderscoreESW_SW_EEEEENS4_13SM90_TMA_LOADENS4_14ComposedLayoutINS4_7SwizzleILi3ELi4ELi3EEENS4_18smem_ptr_flag_bitsILi8EEENSQ_INS5_IJNSA_ILi8EEESH_EEENS5_IJSH_SB_EEEEEEEvNS4_8identityESZ_S19_vS1A_EENS_8epilogue10collective6detail29Sm90TmaWarpSpecializedAdapterINS1D_15DefaultEpilogueIaSJ_SJ_NS1C_6thread17LinearCombinationIaLi1EiiLNS1H_9ScaleType4KindE0ELNS_15FloatRoundStyleE2EaEENS1_15EpilogueDefaultEEEEEvvEEEEvNT_6ParamsE,"",@"SHT_CUDA_INFO"
	.sectionflags	@""
	.align	4


	//----- nvinfo : EIATTR_CUDA_API_VERSION
	.align		4
        /*0000*/ 	.byte	0x04, 0x37
        /*0002*/ 	.short	(.L_21 - .L_20)
.L_20:
        /*0004*/ 	.word	0x00000082


	//----- nvinfo : EIATTR_KPARAM_INFO
	.align		4
.L_21:
        /*0008*/ 	.byte	0x04, 0x17
        /*000a*/ 	.short	(.L_23 - .L_22)
.L_22:
        /*000c*/ 	.word	0x00000000
        /*0010*/ 	.short	0x0000
        /*0012*/ 	.short	0x0070
        /*0014*/ 	.byte	0x00, 0xf0, 0x01, 0x10


	//----- nvinfo : EIATTR_SPARSE_MMA_MASK
	.align		4
.L_23:
        /*0018*/ 	.byte	0x03, 0x50
        /*001a*/ 	.short	0x0000


	//----- nvinfo : EIATTR_MAXREG_COUNT
	.align		4
        /*001c*/ 	.byte	0x03, 0x1b
        /*001e*/ 	.short	0x00a8


	//----- nvinfo : EIATTR_NUM_BARRIERS
	.align		4
        /*0020*/ 	.byte	0x02, 0x4c
        /*0022*/ 	.byte	0x01
	.zero		1


	//----- nvinfo : EIATTR_EXTERNS
	.align		4
        /*0024*/ 	.byte	0x04, 0x0f
        /*0026*/ 	.short	(.L_25 - .L_24)


	//   ....[0]....
	.align		4
.L_24:
        /*0028*/ 	.word	index@(__assertfail)


	//----- nvinfo : EIATTR_MERCURY_ISA_VERSION
	.align		4
.L_25:
        /*002c*/ 	.byte	0x03, 0x5f
        /*002e*/ 	.short	0x0101


	//----- nvinfo : EIATTR_INT_WARP_WIDE_INSTR_OFFSETS
	.align		4
        /*0030*/ 	.byte	0x04, 0x31
        /*0032*/ 	.short	(.L_27 - .L_26)


	//   ....[0]....
.L_26:
        /*0034*/ 	.word	0x00000500


	//   ....[1]....
        /*0038*/ 	.word	0x00000510


	//   ....[2]....
        /*003c*/ 	.word	0x000005a0


	//----- nvinfo : EIATTR_COOP_GROUP_MASK_REGIDS
	.align		4
.L_27:
        /*0040*/ 	.byte	0x04, 0x29
        /*0042*/ 	.short	(.L_29 - .L_28)


	//   ....[0]....
.L_28:
        /*0044*/ 	.word	0xffffffff


	//   ....[1]....
        /*0048*/ 	.word	0xffffffff


	//   ....[2]....
        /*004c*/ 	.word	0xffffffff


	//   ....[3]....
        /*0050*/ 	.word	0xffffffff


	//   ....[4]....
        /*0054*/ 	.word	0xffffffff


	//----- nvinfo : EIATTR_COOP_GROUP_INSTR_OFFSETS
	.align		4
.L_29:
        /*0058*/ 	.byte	0x04, 0x28
        /*005a*/ 	.short	(.L_31 - .L_30)


	//   ....[0]....
.L_30:
        /*005c*/ 	.word	0x00000060


	//   ....[1]....
        /*0060*/ 	.word	0x00000070


	//   ....[2]....
        /*0064*/ 	.word	0x00000190


	//   ....[3]....
        /*0068*/ 	.word	0x000003a0


	//   ....[4]....
        /*006c*/ 	.word	0x00001180


	//----- nvinfo : EIATTR_REG_RECONFIG
	.align		4
.L_31:
        /*0070*/ 	.byte	0x01, 0x54
	.zero		2


	//----- nvinfo : EIATTR_SYSCALL_OFFSETS
	.align		4
        /*0074*/ 	.byte	0x04, 0x46
        /*0076*/ 	.short	(.L_33 - .L_32)


	//   ....[0]....
.L_32:
        /*0078*/ 	.word	0x00001350


	//----- nvinfo : EIATTR_MBARRIER_INSTR_OFFSETS
	.align		4
.L_33:
        /*007c*/ 	.byte	0x04, 0x39
        /*007e*/ 	.short	(.L_35 - .L_34)


	//   ....[0]....
.L_34:
        /*0080*/ 	.word	0x00000310
        /*0084*/ 	.word	0x000000ff
        /*0088*/ 	.word	0x00000000
        /*008c*/ 	.short	0x0100
        /*008e*/ 	.byte	0x08
	.zero		1


	//   ....[1]....
        /*0090*/ 	.word	0x00000320
        /*0094*/ 	.word	0x000000ff
        /*0098*/ 	.word	0x00000020
        /*009c*/ 	.short	0x0100
        /*009e*/ 	.byte	0x08
	.zero		1


	//   ....[2]....
        /*00a0*/ 	.word	0x00000330
        /*00a4*/ 	.word	0x000000ff
        /*00a8*/ 	.word	0x00000008
        /*00ac*/ 	.short	0x0100
        /*00ae*/ 	.byte	0x08
	.zero		1


	//   ....[3]....
        /*00b0*/ 	.word	0x00000340
        /*00b4*/ 	.word	0x000000ff
        /*00b8*/ 	.word	0x00000028
        /*00bc*/ 	.short	0x0100
        /*00be*/ 	.byte	0x08
	.zero		1


	//   ....[4]....
        /*00c0*/ 	.word	0x00000350
        /*00c4*/ 	.word	0x000000ff
        /*00c8*/ 	.word	0x00000010
        /*00cc*/ 	.short	0x0100
        /*00ce*/ 	.byte	0x08
	.zero		1


	//   ....[5]....
        /*00d0*/ 	.word	0x00000360
        /*00d4*/ 	.word	0x000000ff
        /*00d8*/ 	.word	0x00000030
        /*00dc*/ 	.short	0x0100
        /*00de*/ 	.byte	0x08
	.zero		1


	//   ....[6]....
        /*00e0*/ 	.word	0x00000370
        /*00e4*/ 	.word	0x000000ff
        /*00e8*/ 	.word	0x00000018
        /*00ec*/ 	.short	0x0100
        /*00ee*/ 	.byte	0x08
	.zero		1


	//   ....[7]....
        /*00f0*/ 	.word	0x00000380
        /*00f4*/ 	.word	0x000000ff
        /*00f8*/ 	.word	0x00000038
        /*00fc*/ 	.short	0x0100
        /*00fe*/ 	.byte	0x08
	.zero		1


	//   ....[8]....
        /*0100*/ 	.word	0x00000620
        /*0104*/ 	.word	0x000000ff
        /*0108*/ 	.word	0x00000050
        /*010c*/ 	.short	0x0100
        /*010e*/ 	.byte	0x10
	.zero		1


	//   ....[9]....
        /*0110*/ 	.word	0x00000690
        /*0114*/ 	.word	0x000000ff
        /*0118*/ 	.word	0x00000058
        /*011c*/ 	.short	0x0100
        /*011e*/ 	.byte	0x10
	.zero		1


	//   ....[10]....
        /*0120*/ 	.word	0x00001440
        /*0124*/ 	.word	0x00000003
        /*0128*/ 	.word	0x00000000
        /*012c*/ 	.short	0x010a
        /*012e*/ 	.byte	0x3f
	.zero		1


	//   ....[11]....
        /*0130*/ 	.word	0x00001480
        /*0134*/ 	.word	0x00000003
        /*0138*/ 	.word	0x00000000
        /*013c*/ 	.short	0x010a
        /*013e*/ 	.byte	0x3f
	.zero		1


	//   ....[12]....
        /*0140*/ 	.word	0x00003840
        /*0144*/ 	.word	0x00000003
        /*0148*/ 	.word	0x00000000
        /*014c*/ 	.short	0x010a
        /*014e*/ 	.byte	0x3f
	.zero		1


	//   ....[13]....
        /*0150*/ 	.word	0x00003880
        /*0154*/ 	.word	0x00000003
        /*0158*/ 	.word	0x00000000
        /*015c*/ 	.short	0x010a
        /*015e*/ 	.byte	0x3f
	.zero		1


	//   ....[14]....
        /*0160*/ 	.word	0x00005af0
        /*0164*/ 	.word	0x00000000
        /*0168*/ 	.word	0x00000000
        /*016c*/ 	.short	0x0101
        /*016e*/ 	.byte	0x3f
	.zero		1


	//   ....[15]....
        /*0170*/ 	.word	0x00005ce0
        /*0174*/ 	.word	0x00000000
        /*0178*/ 	.word	0x00000000
        /*017c*/ 	.short	0x0101
        /*017e*/ 	.byte	0x3f
	.zero		1


	//   ....[16]....
        /*0180*/ 	.word	0x0000fa10
        /*0184*/ 	.word	0x0000000d
        /*0188*/ 	.word	0x00000020
        /*018c*/ 	.short	0x010a
        /*018e*/ 	.byte	0x3f
	.zero		1


	//   ....[17]....
        /*0190*/ 	.word	0x0000fdf0
        /*0194*/ 	.word	0x00000003
        /*0198*/ 	.word	0x00000058
        /*019c*/ 	.short	0x0101
        /*019e*/ 	.byte	0x3f
	.zero		1


	//   ....[18]....
        /*01a0*/ 	.word	0x00010560
        /*01a4*/ 	.word	0x00000007
        /*01a8*/ 	.word	0x00000000
        /*01ac*/ 	.short	0x010a
        /*01ae*/ 	.byte	0x3f
	.zero		1


	//   ....[19]....
        /*01b0*/ 	.word	0x000105e0
        /*01b4*/ 	.word	0x00000009
        /*01b8*/ 	.word	0x00000000
        /*01bc*/ 	.short	0x010a
        /*01be*/ 	.byte	0x3f
	.zero		1


	//   ....[20]....
        /*01c0*/ 	.word	0x00010670
        /*01c4*/ 	.word	0x00000006
        /*01c8*/ 	.word	0x00000000
        /*01cc*/ 	.short	0x010a
        /*01ce*/ 	.byte	0x3f
	.zero		1


	//   ....[21]....
        /*01d0*/ 	.word	0x00010700
        /*01d4*/ 	.word	0x00000003
        /*01d8*/ 	.word	0x00000000
        /*01dc*/ 	.short	0x010a
        /*01de*/ 	.byte	0x3f
	.zero		1


	//   ....[22]....
        /*01e0*/ 	.word	0x00010760
        /*01e4*/ 	.word	0x00000003
        /*01e8*/ 	.word	0x00000000
        /*01ec*/ 	.short	0x010a
        /*01ee*/ 	.byte	0x3f
	.zero		1


	//   ....[23]....
        /*01f0*/ 	.word	0x000107b0
        /*01f4*/ 	.word	0x00000003
        /*01f8*/ 	.word	0x00000000
        /*01fc*/ 	.short	0x010a
        /*01fe*/ 	.byte	0x3f
	.zero		1


	//   ....[24]....
        /*0200*/ 	.word	0x00010880
        /*0204*/ 	.word	0x0000000d
        /*0208*/ 	.word	0x00000020
        /*020c*/ 	.short	0x010a
        /*020e*/ 	.byte	0x3f
	.zero		1


	//   ....[25]....
        /*0210*/ 	.word	0x00010950
        /*0214*/ 	.word	0x00000007
        /*0218*/ 	.word	0x00000000
        /*021c*/ 	.short	0x010a
        /*021e*/ 	.byte	0x3f
	.zero		1


	//   ....[26]....
        /*0220*/ 	.word	0x000109a0
        /*0224*/ 	.word	0x00000009
        /*0228*/ 	.word	0x00000000
        /*022c*/ 	.short	0x010a
        /*022e*/ 	.byte	0x3f
	.zero		1


	//   ....[27]....
        /*0230*/ 	.word	0x000109f0
        /*0234*/ 	.word	0x00000006
        /*0238*/ 	.word	0x00000000
        /*023c*/ 	.short	0x010a
        /*023e*/ 	.byte	0x3f
	.zero		1


	//----- nvinfo : EIATTR_NUM_MBARRIERS
	.align		4
.L_35:
        /*0240*/ 	.byte	0x03, 0x38
        /*0242*/ 	.short	0x000a


	//----- nvinfo : EIATTR_EXIT_INSTR_OFFSETS
	.align		4
        /*0244*/ 	.byte	0x04, 0x1c
        /*0246*/ 	.short	(.L_37 - .L_36)


	//   ....[0]....
.L_36:
        /*0248*/ 	.word	0x000006f0


	//   ....[1]....
        /*024c*/ 	.word	0x000010b0


	//   ....[2]....
        /*0250*/ 	.word	0x0000efb0


	//   ....[3]....
        /*0254*/ 	.word	0x0000f6b0


	//   ....[4]....
        /*0258*/ 	.word	0x00010750


	//----- nvinfo : EIATTR_MAX_THREADS
	.align		4
.L_37:
        /*025c*/ 	.byte	0x04, 0x05
        /*025e*/ 	.short	(.L_39 - .L_38)
.L_38:
        /*0260*/ 	.word	0x00000180
        /*0264*/ 	.word	0x00000001
        /*0268*/ 	.word	0x00000001


	//----- nvinfo : EIATTR_CRS_STACK_SIZE
	.align		4
.L_39:
        /*026c*/ 	.byte	0x04, 0x1e
        /*026e*/ 	.short	(.L_41 - .L_40)
.L_40:
        /*0270*/ 	.word	0x00000000


	//----- nvinfo : EIATTR_CBANK_PARAM_SIZE
	.align		4
.L_41:
        /*0274*/ 	.byte	0x03, 0x19
        /*0276*/ 	.short	0x0470


	//----- nvinfo : EIATTR_PARAM_CBANK
	.align		4
        /*0278*/ 	.byte	0x04, 0x0a
        /*027a*/ 	.short	(.L_43 - .L_42)
	.align		4
.L_42:
        /*027c*/ 	.word	index@(.nv.constant0._ZN7cutlass13device_kernelINS_4gemm6kernel13GemmUniversalIN4cute5tupleIJiiiiEEENS1_10collective13CollectiveMmaINS1_34MainloopSm90TmaGmmaWarpSpecializedILi4ENS5_IJNS4_1CILi1EEESB_SB_EEENS1_35KernelTmaWarpSpecializedCooperativeEEENS5_IJNSA_ILi256EEENSA_ILi176EEENSA_ILi128EEEEEEaNS5_IJlSB_lEEEaSJ_NS4_8TiledMMAINS4_8MMA_AtomIJNS4_4SM904GMMA26MMA_64x16x32_S32S8S8_SS_TNEEEENS4_6LayoutINS5_IJNSA_ILi2EEESB_SB_EEENS5_IJSB_NSA_ILi0EEEST_EEEEENS5_IJNS4_10UnderscoreESW_SW_EEEEENS4_13SM90_TMA_LOADENS4_14ComposedLayoutINS4_7SwizzleILi3ELi4ELi3EEENS4_18smem_ptr_flag_bitsILi8EEENSQ_INS5_IJNSA_ILi8EEESH_EEENS5_IJSH_SB_EEEEEEEvNS4_8identityESZ_S19_vS1A_EENS_8epilogue10collective6detail29Sm90TmaWarpSpecializedAdapterINS1D_15DefaultEpilogueIaSJ_SJ_NS1C_6thread17LinearCombinationIaLi1EiiLNS1H_9ScaleType4KindE0ELNS_15FloatRoundStyleE2EaEENS1_15EpilogueDefaultEEEEEvvEEEEvNT_6ParamsE)
        /*0280*/ 	.short	0x0210
        /*0282*/ 	.short	0x0470


	//----- nvinfo : EIATTR_SW_WAR
	.align		4
.L_43:
        /*0284*/ 	.byte	0x04, 0x36
        /*0286*/ 	.short	(.L_45 - .L_44)
.L_44:
        /*0288*/ 	.word	0x00000008
.L_45:


//--------------------- .nv.callgraph             --------------------------
	.section	.nv.callgraph,"",@"SHT_CUDA_CALLGRAPH"
	.align	4
	.sectionentsize	8
	.align		4
        /*0000*/ 	.word	0x00000000
	.align		4
        /*0004*/ 	.word	0xffffffff
	.align		4
        /*0008*/ 	.word	index@(_ZN7cutlass13device_kernelINS_4gemm6kernel13GemmUniversalIN4cute5tupleIJiiiiEEENS1_10collective13CollectiveMmaINS1_34MainloopSm90TmaGmmaWarpSpecializedILi4ENS5_IJNS4_1CILi1EEESB_SB_EEENS1_35KernelTmaWarpSpecializedCooperativeEEENS5_IJNSA_ILi256EEENSA_ILi176EEENSA_ILi128EEEEEEaNS5_IJlSB_lEEEaSJ_NS4_8TiledMMAINS4_8MMA_AtomIJNS4_4SM904GMMA26MMA_64x16x32_S32S8S8_SS_TNEEEENS4_6LayoutINS5_IJNSA_ILi2EEESB_SB_EEENS5_IJSB_NSA_ILi0EEEST_EEEEENS5_IJNS4_10UnderscoreESW_SW_EEEEENS4_13SM90_TMA_LOADENS4_14ComposedLayoutINS4_7SwizzleILi3ELi4ELi3EEENS4_18smem_ptr_flag_bitsILi8EEENSQ_INS5_IJNSA_ILi8EEESH_EEENS5_IJSH_SB_EEEEEEEvNS4_8identityESZ_S19_vS1A_EENS_8epilogue10collective6detail29Sm90TmaWarpSpecializedAdapterINS1D_15DefaultEpilogueIaSJ_SJ_NS1C_6thread17LinearCombinationIaLi1EiiLNS1H_9ScaleType4KindE0ELNS_15FloatRoundStyleE2EaEENS1_15EpilogueDefaultEEEEEvvEEEEvNT_6ParamsE)
	.align		4
        /*000c*/ 	.word	index@(__assertfail)
	.align		4
        /*0010*/ 	.word	0x00000000
	.align		4
        /*0014*/ 	.word	0xfffffffe
	.align		4
        /*0018*/ 	.word	0x00000000
	.align		4
        /*001c*/ 	.word	0xfffffffd
	.align		4
        /*0020*/ 	.word	0x00000000
	.align		4
        /*0024*/ 	.word	0xfffffffc


//--------------------- .nv.constant4             --------------------------
	.section	.nv.constant4,"a",@progbits
	.align	8
	.align		8
.nv.constant4:
        /*0000*/ 	.dword	__assertfail
	.align		8
        /*0008*/ 	.dword	__unnamed_1
	.align		8
        /*0010*/ 	.dword	_ZN39_INTERNAL_b253a79a_4_k_cu_5d33b1d3_92644cuda3std3__45__cpo5beginE
	.align		8
        /*0018*/ 	.dword	_ZN39_INTERNAL_b253a79a_4_k_cu_5d33b1d3_92644cuda3std3__45__cpo3endE
	.align		8
        /*0020*/ 	.dword	_ZN39_INTERNAL_b253a79a_4_k_cu_5d33b1d3_92644cuda3std3__45__cpo6cbeginE
	.align		8
        /*0028*/ 	.dword	_ZN39_INTERNAL_b253a79a_4_k_cu_5d33b1d3_92644cuda3std3__45__cpo4cendE
	.align		8
        /*0030*/ 	.dword	_ZN39_INTERNAL_b253a79a_4_k_cu_5d33b1d3_92644cuda3std3__441_GLOBAL__N__b253a79a_4_k_cu_5d33b1d3_92646ignoreE
	.align		8
        /*0038*/ 	.dword	_ZN39_INTERNAL_b253a79a_4_k_cu_5d33b1d3_92644cuda3std3__419piecewise_constructE
	.align		8
        /*0040*/ 	.dword	_ZN39_INTERNAL_b253a79a_4_k_cu_5d33b1d3_92644cuda3std3__48in_placeE
	.align		8
        /*0048*/ 	.dword	_ZN39_INTERNAL_b253a79a_4_k_cu_5d33b1d3_92644cuda3std6ranges3__45__cpo4swapE
	.align		8
        /*0050*/ 	.dword	_ZN39_INTERNAL_b253a79a_4_k_cu_5d33b1d3_92644cuda3std6ranges3__45__cpo9iter_moveE
	.align		8
        /*0058*/ 	.dword	_ZN39_INTERNAL_b253a79a_4_k_cu_5d33b1d3_92644cute7productE
	.align		8
        /*0060*/ 	.dword	_ZN39_INTERNAL_b253a79a_4_k_cu_5d33b1d3_92644cute1_E
	.align		8
        /*0068*/ 	.dword	$str$22
	.align		8
        /*0070*/ 	.dword	$str$23


//--------------------- .text._ZN7cutlass13device_kernelINS_4gemm6kernel13GemmUniversalIN4cute5tupleIJiiiiEEENS1_10collective13CollectiveMmaINS1_34MainloopSm90TmaGmmaWarpSpecializedILi4ENS5_IJNS4_1CILi1EEESB_SB_EEENS1_35KernelTmaWarpSpecializedCooperativeEEENS5_IJNSA_ILi256EEENSA_ILi176EEENSA_ILi128EEEEEEaNS5_IJlSB_lEEEaSJ_NS4_8TiledMMAINS4_8MMA_AtomIJNS4_4SM904GMMA26MMA_64x16x32_S32S8S8_SS_TNEEEENS4_6LayoutINS5_IJNSA_ILi2EEESB_SB_EEENS5_IJSB_NSA_ILi0EEEST_EEEEENS5_IJNS4_10UnderscoreESW_SW_EEEEENS4_13SM90_TMA_LOADENS4_14ComposedLayoutINS4_7SwizzleILi3ELi4ELi3EEENS4_18smem_ptr_flag_bitsILi8EEENSQ_INS5_IJNSA_ILi8EEESH_EEENS5_IJSH_SB_EEEEEEEvNS4_8identityESZ_S19_vS1A_EENS_8epilogue10collective6detail29Sm90TmaWarpSpecializedAdapterINS1D_15DefaultEpilogueIaSJ_SJ_NS1C_6thread17LinearCombinationIaLi1EiiLNS1H_9ScaleType4KindE0ELNS_15FloatRoundStyleE2EaEENS1_15EpilogueDefaultEEEEEvvEEEEvNT_6ParamsE --------------------------
	.section	.text._ZN7cutlass13device_kernelINS_4gemm6kernel13GemmUniversalIN4cute5tupleIJiiiiEEENS1_10collective13CollectiveMmaINS1_34MainloopSm90TmaGmmaWarpSpecializedILi4ENS5_IJNS4_1CILi1EEESB_SB_EEENS1_35KernelTmaWarpSpecializedCooperativeEEENS5_IJNSA_ILi256EEENSA_ILi176EEENSA_ILi128EEEEEEaNS5_IJlSB_lEEEaSJ_NS4_8TiledMMAINS4_8MMA_AtomIJNS4_4SM904GMMA26MMA_64x16x32_S32S8S8_SS_TNEEEENS4_6LayoutINS5_IJNSA_ILi2EEESB_SB_EEENS5_IJSB_NSA_ILi0EEEST_EEEEENS5_IJNS4_10UnderscoreESW_SW_EEEEENS4_13SM90_TMA_LOADENS4_14ComposedLayoutINS4_7SwizzleILi3ELi4ELi3EEENS4_18smem_ptr_flag_bitsILi8EEENSQ_INS5_IJNSA_ILi8EEESH_EEENS5_IJSH_SB_EEEEEEEvNS4_8identityESZ_S19_vS1A_EENS_8epilogue10collective6detail29Sm90TmaWarpSpecializedAdapterINS1D_15DefaultEpilogueIaSJ_SJ_NS1C_6thread17LinearCombinationIaLi1EiiLNS1H_9ScaleType4KindE0ELNS_15FloatRoundStyleE2EaEENS1_15EpilogueDefaultEEEEEvvEEEEvNT_6ParamsE,"ax",@progbits
	.align	128
.text._ZN7cutlass13device_kernelINS_4gemm6kernel13GemmUniversalIN4cute5tupleIJiiiiEEENS1_10collective13CollectiveMmaINS1_34MainloopSm90TmaGmmaWarpSpecializedILi4ENS5_IJNS4_1CILi1EEESB_SB_EEENS1_35KernelTmaWarpSpecializedCooperativeEEENS5_IJNSA_ILi256EEENSA_ILi176EEENSA_ILi128EEEEEEaNS5_IJlSB_lEEEaSJ_NS4_8TiledMMAINS4_8MMA_AtomIJNS4_4SM904GMMA26MMA_64x16x32_S32S8S8_SS_TNEEEENS4_6LayoutINS5_IJNSA_ILi2EEESB_SB_EEENS5_IJSB_NSA_ILi0EEEST_EEEEENS5_IJNS4_10UnderscoreESW_SW_EEEEENS4_13SM90_TMA_LOADENS4_14ComposedLayoutINS4_7SwizzleILi3ELi4ELi3EEENS4_18smem_ptr_flag_bitsILi8EEENSQ_INS5_IJNSA_ILi8EEESH_EEENS5_IJSH_SB_EEEEEEEvNS4_8identityESZ_S19_vS1A_EENS_8epilogue10collective6detail29Sm90TmaWarpSpecializedAdapterINS1D_15DefaultEpilogueIaSJ_SJ_NS1C_6thread17LinearCombinationIaLi1EiiLNS1H_9ScaleType4KindE0ELNS_15FloatRoundStyleE2EaEENS1_15EpilogueDefaultEEEEEvvEEEEvNT_6ParamsE:
        .type           _ZN7cutlass13device_kernelINS_4gemm6kernel13GemmUniversalIN4cute5tupleIJiiiiEEENS1_10collective13CollectiveMmaINS1_34MainloopSm90TmaGmmaWarpSpecializedILi4ENS5_IJNS4_1CILi1EEESB_SB_EEENS1_35KernelTmaWarpSpecializedCooperativeEEENS5_IJNSA_ILi256EEENSA_ILi176EEENSA_ILi128EEEEEEaNS5_IJlSB_lEEEaSJ_NS4_8TiledMMAINS4_8MMA_AtomIJNS4_4SM904GMMA26MMA_64x16x32_S32S8S8_SS_TNEEEENS4_6LayoutINS5_IJNSA_ILi2EEESB_SB_EEENS5_IJSB_NSA_ILi0EEEST_EEEEENS5_IJNS4_10UnderscoreESW_SW_EEEEENS4_13SM90_TMA_LOADENS4_14ComposedLayoutINS4_7SwizzleILi3ELi4ELi3EEENS4_18smem_ptr_flag_bitsILi8EEENSQ_INS5_IJNSA_ILi8EEESH_EEENS5_IJSH_SB_EEEEEEEvNS4_8identityESZ_S19_vS1A_EENS_8epilogue10collective6detail29Sm90TmaWarpSpecializedAdapterINS1D_15DefaultEpilogueIaSJ_SJ_NS1C_6thread17LinearCombinationIaLi1EiiLNS1H_9ScaleType4KindE0ELNS_15FloatRoundStyleE2EaEENS1_15EpilogueDefaultEEEEEvvEEEEvNT_6ParamsE,@function
        .size           _ZN7cutlass13device_kernelINS_4gemm6kernel13GemmUniversalIN4cute5tupleIJiiiiEEENS1_10collective13CollectiveMmaINS1_34MainloopSm90TmaGmmaWarpSpecializedILi4ENS5_IJNS4_1CILi1EEESB_SB_EEENS1_35KernelTmaWarpSpecializedCooperativeEEENS5_IJNSA_ILi256EEENSA_ILi176EEENSA_ILi128EEEEEEaNS5_IJlSB_lEEEaSJ_NS4_8TiledMMAINS4_8MMA_AtomIJNS4_4SM904GMMA26MMA_64x16x32_S32S8S8_SS_TNEEEENS4_6LayoutINS5_IJNSA_ILi2EEESB_SB_EEENS5_IJSB_NSA_ILi0EEEST_EEEEENS5_IJNS4_10UnderscoreESW_SW_EEEEENS4_13SM90_TMA_LOADENS4_14ComposedLayoutINS4_7SwizzleILi3ELi4ELi3EEENS4_18smem_ptr_flag_bitsILi8EEENSQ_INS5_IJNSA_ILi8EEESH_EEENS5_IJSH_SB_EEEEEEEvNS4_8identityESZ_S19_vS1A_EENS_8epilogue10collective6detail29Sm90TmaWarpSpecializedAdapterINS1D_15DefaultEpilogueIaSJ_SJ_NS1C_6thread17LinearCombinationIaLi1EiiLNS1H_9ScaleType4KindE0ELNS_15FloatRoundStyleE2EaEENS1_15EpilogueDefaultEEEEEvvEEEEvNT_6ParamsE,(.L_x_422 - _ZN7cutlass13device_kernelINS_4gemm6kernel13GemmUniversalIN4cute5tupleIJiiiiEEENS1_10collective13CollectiveMmaINS1_34MainloopSm90TmaGmmaWarpSpecializedILi4ENS5_IJNS4_1CILi1EEESB_SB_EEENS1_35KernelTmaWarpSpecializedCooperativeEEENS5_IJNSA_ILi256EEENSA_ILi176EEENSA_ILi128EEEEEEaNS5_IJlSB_lEEEaSJ_NS4_8TiledMMAINS4_8MMA_AtomIJNS4_4SM904GMMA26MMA_64x16x32_S32S8S8_SS_TNEEEENS4_6LayoutINS5_IJNSA_ILi2EEESB_SB_EEENS5_IJSB_NSA_ILi0EEEST_EEEEENS5_IJNS4_10UnderscoreESW_SW_EEEEENS4_13SM90_TMA_LOADENS4_14ComposedLayoutINS4_7SwizzleILi3ELi4ELi3EEENS4_18smem_ptr_flag_bitsILi8EEENSQ_INS5_IJNSA_ILi8EEESH_EEENS5_IJSH_SB_EEEEEEEvNS4_8identityESZ_S19_vS1A_EENS_8epilogue10collective6detail29Sm90TmaWarpSpecializedAdapterINS1D_15DefaultEpilogueIaSJ_SJ_NS1C_6thread17LinearCombinationIaLi1EiiLNS1H_9ScaleType4KindE0ELNS_15FloatRoundStyleE2EaEENS1_15EpilogueDefaultEEEEEvvEEEEvNT_6ParamsE)
        .other          _ZN7cutlass13device_kernelINS_4gemm6kernel13GemmUniversalIN4cute5tupleIJiiiiEEENS1_10collective13CollectiveMmaINS1_34MainloopSm90TmaGmmaWarpSpecializedILi4ENS5_IJNS4_1CILi1EEESB_SB_EEENS1_35KernelTmaWarpSpecializedCooperativeEEENS5_IJNSA_ILi256EEENSA_ILi176EEENSA_ILi128EEEEEEaNS5_IJlSB_lEEEaSJ_NS4_8TiledMMAINS4_8MMA_AtomIJNS4_4SM904GMMA26MMA_64x16x32_S32S8S8_SS_TNEEEENS4_6LayoutINS5_IJNSA_ILi2EEESB_SB_EEENS5_IJSB_NSA_ILi0EEEST_EEEEENS5_IJNS4_10UnderscoreESW_SW_EEEEENS4_13SM90_TMA_LOADENS4_14ComposedLayoutINS4_7SwizzleILi3ELi4ELi3EEENS4_18smem_ptr_flag_bitsILi8EEENSQ_INS5_IJNSA_ILi8EEESH_EEENS5_IJSH_SB_EEEEEEEvNS4_8identityESZ_S19_vS1A_EENS_8epilogue10collective6detail29Sm90TmaWarpSpecializedAdapterINS1D_15DefaultEpilogueIaSJ_SJ_NS1C_6thread17LinearCombinationIaLi1EiiLNS1H_9ScaleType4KindE0ELNS_15FloatRoundStyleE2EaEENS1_15EpilogueDefaultEEEEEvvEEEEvNT_6ParamsE,@"STO_CUDA_ENTRY STV_DEFAULT"
_ZN7cutlass13device_kernelINS_4gemm6kernel13GemmUniversalIN4cute5tupleIJiiiiEEENS1_10collective13CollectiveMmaINS1_34MainloopSm90TmaGmmaWarpSpecializedILi4ENS5_IJNS4_1CILi1EEESB_SB_EEENS1_35KernelTmaWarpSpecializedCooperativeEEENS5_IJNSA_ILi256EEENSA_ILi176EEENSA_ILi128EEEEEEaNS5_IJlSB_lEEEaSJ_NS4_8TiledMMAINS4_8MMA_AtomIJNS4_4SM904GMMA26MMA_64x16x32_S32S8S8_SS_TNEEEENS4_6LayoutINS5_IJNSA_ILi2EEESB_SB_EEENS5_IJSB_NSA_ILi0EEEST_EEEEENS5_IJNS4_10UnderscoreESW_SW_EEEEENS4_13SM90_TMA_LOADENS4_14ComposedLayoutINS4_7SwizzleILi3ELi4ELi3EEENS4_18smem_ptr_flag_bitsILi8EEENSQ_INS5_IJNSA_ILi8EEESH_EEENS5_IJSH_SB_EEEEEEEvNS4_8identityESZ_S19_vS1A_EENS_8epilogue10collective6detail29Sm90TmaWarpSpecializedAdapterINS1D_15DefaultEpilogueIaSJ_SJ_NS1C_6thread17LinearCombinationIaLi1EiiLNS1H_9ScaleType4KindE0ELNS_15FloatRoundStyleE2EaEENS1_15EpilogueDefaultEEEEEvvEEEEvNT_6ParamsE:
[----:B------:R-:W0:Y:S01]  /*0000*/  LDC R1, c[0x0][0x28] ;  /* 0x00000a00ff017b82 */ /* 0x000e220000000800 */
[----:B------:R-:W1:Y:S01]  /*0010*/  S2R R2, SR_TID.X ;  /* 0x0000000000027919 */ /* 0x000e620000002100 */
[----:B------:R-:W-:Y:S01]  /*0020*/  ELECT P0, URZ, PT ;  /* 0x00000000003f782f */ /* 0x000fe20003800000 */
[----:B------:R-:W-:Y:S01]  /*0030*/  BSSY B0, `(.L_x_0) ;  /* 0x0000015000007945 */ /* 0x000fe20003800000 */
[--C-:B-1----:R-:W-:Y:S02]  /*0040*/  SHF.R.U32.HI R0, RZ, 0x5, R2.reuse ;  /* 0x00000005ff007819 */ /* 0x102fe40000011602 */
[----:B------:R-:W-:-:S03]  /*0050*/  SHF.R.U32.HI R3, RZ, 0x7, R2 ;  /* 0x00000007ff037819 */ /* 0x000fc60000011602 */
[----:B------:R-:W1:Y:S04]  /*0060*/  SHFL.IDX PT, R4, R0, RZ, 0x1f ;  /* 0x00001fff00047589 */ /* 0x000e6800000e0000 */
[----:B------:R-:W2:Y:S01]  /*0070*/  SHFL.IDX PT, R3, R3, RZ, 0x1f ;  /* 0x00001fff03037589 */ /* 0x000ea200000e0000 */
[----:B-1----:R-:W-:Y:S02]  /*0080*/  R2UR UR10, R4 ;  /* 0x00000000040a72ca */ /* 0x002fe400000e0000 */
[----:B--2---:R-:W-:-:S11]  /*0090*/  R2UR UR5, R3 ;  /* 0x00000000030572ca */ /* 0x004fd600000e0000 */
[----:B------:R-:W-:Y:S02]  /*00a0*/  USHF.R.S32.HI UR4, URZ, 0x1f, UR10 ;  /* 0x0000001f3f047899 */ /* 0x000fe4000801140a */
[----:B------:R-:W-:Y:S02]  /*00b0*/  ISETP.NE.OR P0, PT, RZ, UR10, !P0 ;  /* 0x0000000aff007c0c */ /* 0x000fe4000c705670 */
[----:B------:R-:W-:-:S04]  /*00c0*/  ULEA.HI UR4, UR4, UR10, URZ, 0x2 ;  /* 0x0000000a04047291 */ /* 0x000fc8000f8f103f */
[----:B------:R-:W-:-:S04]  /*00d0*/  ULOP3.LUT UR4, UR4, 0xfffffffc, URZ, 0xc0, !UPT ;  /* 0xfffffffc04047892 */ /* 0x000fc8000f8ec03f */
[----:B------:R-:W-:-:S03]  /*00e0*/  UIADD3 UR10, UR10, -UR4, URZ ;  /* 0x800000040a0a7290 */ /* 0x000fc6000fffe03f */
[----:B0-----:R-:W-:Y:S09]  /*00f0*/  @P0 BRA `(.L_x_1) ;  /* 0x0000000000200947 */ /* 0x001ff20003800000 */
[----:B------:R-:W-:Y:S02]  /*0100*/  ULDC.64 UR6, c[0x0][0x198] ;  /* 0x0000660000067ab9 */ /* 0x000fe40000000a00 */
[----:B------:R-:W-:Y:S02]  /*0110*/  UIADD3 UR8, UP0, UR6, 0xf0, URZ ;  /* 0x000000f006087890 */ /* 0x000fe4000ff1e03f */
[----:B------:R-:W-:Y:S02]  /*0120*/  UIADD3 UR6, UP1, UR6, 0x1f0, URZ ;  /* 0x000001f006067890 */ /* 0x000fe4000ff3e03f */
[----:B------:R-:W-:Y:S02]  /*0130*/  UIADD3.X UR9, URZ, UR7, URZ, UP0, !UPT ;  /* 0x000000073f097290 */ /* 0x000fe400087fe43f */
[----:B------:R-:W-:-:S07]  /*0140*/  UIADD3.X UR7, URZ, UR7, URZ, UP1, !UPT ;  /* 0x000000073f077290 */ /* 0x000fce0008ffe43f */
[----:B------:R0:W-:Y:S02]  /*0150*/  UTMACCTL.PF [UR8] ;  /* 0x00000000080079b9 */ /* 0x0001e40008040000 */
[----:B------:R0:W-:Y:S02]  /*0160*/  UTMACCTL.PF [UR6] ;  /* 0x00000000060079b9 */ /* 0x0001e40008040000 */
[----:B0-----:R-:W-:Y:S01]  /*0170*/  NOP ;  /* 0x0000000000007918 */ /* 0x001fe20000000000 */
.L_x_1:
[----:B------:R-:W-:Y:S05]  /*0180*/  BSYNC B0 ;  /* 0x0000000000007941 */ /* 0x000fea0003800000 */
.L_x_0:
[----:B------:R-:W0:Y:S01]  /*0190*/  SHFL.IDX PT, R3, R0, RZ, 0x1f ;  /* 0x00001fff00037589 */ /* 0x000e2200000e0000 */
[----:B------:R-:W-:Y:S01]  /*01a0*/  UISETP.NE.AND UP0, UPT, UR10, 0x3, UPT ;  /* 0x000000030a00788c */ /* 0x000fe2000bf05270 */
[----:B------:R-:W-:Y:S01]  /*01b0*/  ISETP.NE.AND P1, PT, RZ, UR5, PT ;  /* 0x00000005ff007c0c */ /* 0x000fe2000bf25270 */
[----:B------:R-:W-:Y:S02]  /*01c0*/  UIADD3 UR18, UR5, -0x1, URZ ;  /* 0xffffffff05127890 */ /* 0x000fe4000fffe03f */
[----:B------:R-:W-:Y:S02]  /*01d0*/  UISETP.EQ.OR UP0, UPT, UR10, URZ, !UP0 ;  /* 0x0000003f0a00728c */ /* 0x000fe4000c702670 */
[----:B------:R-:W-:Y:S02]  /*01e0*/  UISETP.GE.U32.AND UP1, UPT, UR18, 0x2, UPT ;  /* 0x000000021200788c */ /* 0x000fe4000bf26070 */
[----:B------:R-:W-:-:S04]  /*01f0*/  UISETP.EQ.AND UP0, UPT, UR5, URZ, UP0 ;  /* 0x0000003f0500728c */ /* 0x000fc80008702270 */
[----:B------:R-:W-:-:S04]  /*0200*/  USEL UR57, URZ, 0x1, !UP0 ;  /* 0x000000013f397887 */ /* 0x000fc8000c000000 */
[----:B------:R-:W-:Y:S01]  /*0210*/  USEL UR57, UR57, 0x2, UP1 ;  /* 0x0000000239397887 */ /* 0x000fe20008800000 */
[----:B0-----:R-:W-:-:S13]  /*0220*/  ISETP.NE.AND P0, PT, R3, RZ, PT ;  /* 0x000000ff0300720c */ /* 0x001fda0003f05270 */
[----:B------:R-:W-:Y:S05]  /*0230*/  @P0 BRA `(.L_x_2) ;  /* 0x0000000000580947 */ /* 0x000fea0003800000 */
[----:B------:R-:W0:Y:S01]  /*0240*/  S2UR UR8, SR_CgaCtaId ;  /* 0x00000000000879c3 */ /* 0x000e220000008800 */
[----:B------:R-:W-:Y:S01]  /*0250*/  UMOV UR4, 0x400 ;  /* 0x0000040000047882 */ /* 0x000fe20000000000 */
[----:B------:R-:W-:Y:S01]  /*0260*/  UMOV UR5, 0x1 ;  /* 0x0000000100057882 */ /* 0x000fe20000000000 */
[----:B------:R-:W-:Y:S01]  /*0270*/  UMOV UR6, 0x100 ;  /* 0x0000010000067882 */ /* 0x000fe20000000000 */
[----:B------:R-:W-:Y:S01]  /*0280*/  ELECT P0, URZ, PT ;  /* 0x00000000003f782f */ /* 0x000fe20003800000 */
[----:B------:R-:W-:-:S04]  /*0290*/  UIADD3 UR6, -UR6, 0x100000, URZ ;  /* 0x0010000006067890 */ /* 0x000fc8000fffe13f */
[----:B------:R-:W-:Y:S02]  /*02a0*/  USHF.L.U32 UR7, UR6, 0xb, URZ ;  /* 0x0000000b06077899 */ /* 0x000fe4000800063f */
[----:B------:R-:W-:Y:S02]  /*02b0*/  USHF.L.U32 UR6, UR6, 0x1, URZ ;  /* 0x0000000106067899 */ /* 0x000fe4000800063f */
[----:B0-----:R-:W-:Y:S02]  /*02c0*/  ULEA UR8, UR8, UR4, 0x18 ;  /* 0x0000000408087291 */ /* 0x001fe4000f8ec03f */
[----:B------:R-:W-:-:S04]  /*02d0*/  UIADD3 UR4, -UR5, 0x100000, URZ ;  /* 0x0010000005047890 */ /* 0x000fc8000fffe13f */
[----:B------:R-:W-:Y:S02]  /*02e0*/  USHF.L.U32 UR5, UR4, 0xb, URZ ;  /* 0x0000000b04057899 */ /* 0x000fe4000800063f */
[----:B------:R-:W-:Y:S01]  /*02f0*/  USHF.L.U32 UR4, UR4, 0x1, URZ ;  /* 0x0000000104047899 */ /* 0x000fe2000800063f */
[----:B------:R-:W0:Y:S11]  /*0300*/  FENCE.VIEW.ASYNC.S ;  /* 0x00000000000073c6 */ /* 0x000e360000000000 */
[----:B0-----:R0:W1:Y:S01]  /*0310*/  SYNCS.EXCH.64 URZ, [UR8], UR4 ;  /* 0x00000004083f75b2 */ /* 0x0010620008000100 */
[----:B------:R0:W2:Y:S01]  /*0320*/  SYNCS.EXCH.64 URZ, [UR8+0x20], UR6 ;  /* 0x00002006083f75b2 */ /* 0x0000a20008000100 */
[----:B------:R0:W3:Y:S01]  /*0330*/  SYNCS.EXCH.64 URZ, [UR8+0x8], UR4 ;  /* 0x00000804083f75b2 */ /* 0x0000e20008000100 */
[----:B------:R0:W4:Y:S01]  /*0340*/  SYNCS.EXCH.64 URZ, [UR8+0x28], UR6 ;  /* 0x00002806083f75b2 */ /* 0x0001220008000100 */
[----:B------:R0:W0:Y:S01]  /*0350*/  SYNCS.EXCH.64 URZ, [UR8+0x10], UR4 ;  /* 0x00001004083f75b2 */ /* 0x0000220008000100 */
[----:B------:R0:W0:Y:S01]  /*0360*/  SYNCS.EXCH.64 URZ, [UR8+0x30], UR6 ;  /* 0x00003006083f75b2 */ /* 0x0000220008000100 */
[----:B------:R0:W0:Y:S01]  /*0370*/  SYNCS.EXCH.64 URZ, [UR8+0x18], UR4 ;  /* 0x00001804083f75b2 */ /* 0x0000220008000100 */
[----:B------:R0:W0:Y:S01]  /*0380*/  SYNCS.EXCH.64 URZ, [UR8+0x38], UR6 ;  /* 0x00003806083f75b2 */ /* 0x0000220008000100 */
[----:B------:R-:W-:Y:S01]  /*0390*/  NOP ;  /* 0x0000000000007918 */ /* 0x000fe20000000000 */
.L_x_2:
[----:B------:R-:W5:Y:S01]  /*03a0*/  SHFL.IDX PT, R0, R0, RZ, 0x1f ;  /* 0x00001fff00007589 */ /* 0x000f6200000e0000 */
[----:B------:R-:W-:Y:S01]  /*03b0*/  ELECT P0, URZ, PT ;  /* 0x00000000003f782f */ /* 0x000fe20003800000 */
[----:B------:R-:W1:Y:S01]  /*03c0*/  S2UR UR17, SR_CTAID.Y ;  /* 0x00000000001179c3 */ /* 0x000e620000002600 */
[----:B0-----:R-:W-:Y:S01]  /*03d0*/  ULDC UR5, c[0x0][0x65c] ;  /* 0x0001970000057ab9 */ /* 0x001fe20000000800 */
[----:B------:R-:W-:Y:S01]  /*03e0*/  UMOV UR12, 0x20 ;  /* 0x00000020000c7882 */ /* 0x000fe20000000000 */
[----:B------:R-:W-:Y:S01]  /*03f0*/  UISETP.NE.AND UP2, UPT, UR5, 0x1, UPT ;  /* 0x000000010500788c */ /* 0x000fe2000bf45270 */
[----:B------:R-:W-:Y:S01]  /*0400*/  NOP ;  /* 0x0000000000007918 */ /* 0x000fe20000000000 */
[----:B------:R-:W-:Y:S02]  /*0410*/  NOP ;  /* 0x0000000000007918 */ /* 0x000fe40000000000 */
[----:B------:R-:W-:Y:S01]  /*0420*/  UP2UR UR7, UPR, URZ, 0x4 ;  /* 0x000000043f077883 */ /* 0x000fe20008000000 */
[----:B------:R-:W0:Y:S01]  /*0430*/  S2UR UR4, SR_CTAID.X ;  /* 0x00000000000479c3 */ /* 0x000e220000002500 */
[----:B------:R-:W-:-:S02]  /*0440*/  PLOP3.LUT P2, PT, PT, PT, UP2, 0x80, 0x0 ;  /* 0x000000000000781c */ /* 0x000fc40003f4f028 */
[----:B------:R-:W-:Y:S02]  /*0450*/  PLOP3.LUT P3, PT, PT, PT, UP2, 0x80, 0x0 ;  /* 0x000000000000781c */ /* 0x000fe40003f6f028 */
[----:B------:R-:W-:Y:S01]  /*0460*/  IMAD.U32 R18, RZ, RZ, UR7 ;  /* 0x00000007ff127e24 */ /* 0x000fe2000f8e00ff */
[----:B------:R-:W-:Y:S01]  /*0470*/  @UP2 ULDC UR14, c[0x0][0x10] ;  /* 0x00000400000e2ab9 */ /* 0x000fe20000000800 */
[----:B------:R-:W-:Y:S01]  /*0480*/  @UP2 UMOV UR9, URZ ;  /* 0x0000003f00092c82 */ /* 0x000fe20008000000 */
[----:B------:R-:W-:Y:S01]  /*0490*/  PLOP3.LUT P4, PT, PT, PT, UP2, 0x80, 0x0 ;  /* 0x000000000000781c */ /* 0x000fe20003f8f028 */
[----:B------:R-:W-:Y:S01]  /*04a0*/  @!UP2 ULDC UR11, c[0x0][0xc] ;  /* 0x00000300000baab9 */ /* 0x000fe20000000800 */
[----:B-----5:R-:W-:Y:S01]  /*04b0*/  ISETP.NE.OR P0, PT, R0, RZ, !P0 ;  /* 0x000000ff0000720c */ /* 0x020fe20004705670 */
[----:B-1----:R-:W-:Y:S02]  /*04c0*/  @UP2 UMOV UR7, UR17 ;  /* 0x0000001100072c82 */ /* 0x002fe40008000000 */
[----:B------:R-:W-:Y:S01]  /*04d0*/  @UP2 UMOV UR8, UR7 ;  /* 0x0000000700082c82 */ /* 0x000fe20008000000 */
[----:B------:R-:W-:Y:S01]  /*04e0*/  @!UP2 UMOV UR7, UR17 ;  /* 0x000000110007ac82 */ /* 0x000fe20008000000 */
[----:B0-----:R-:W-:-:S08]  /*04f0*/  @UP2 UIMAD.WIDE.U32 UR14, UR4, UR14, UR8 ;  /* 0x0000000e040e22a5 */ /* 0x001fd0000f8e0008 */
[----:B------:R-:W-:Y:S01]  /*0500*/  VOTEU.ALL UP0, P0 ;  /* 0x00000000003f7886 */ /* 0x000fe20000000000 */
[----:B------:R-:W-:Y:S01]  /*0510*/  VOTEU.ALL UP1, P0 ;  /* 0x00000000003f7886 */ /* 0x000fe20000020000 */
[----:B------:R-:W-:-:S03]  /*0520*/  IMAD.U32 R17, RZ, RZ, UR15 ;  /* 0x0000000fff117e24 */ /* 0x000fc6000f8e00ff */
[----:B------:R-:W0:Y:S01]  /*0530*/  @!UP0 S2UR UR6, SR_CgaCtaId ;  /* 0x00000000000689c3 */ /* 0x000e220000008800 */
[----:B------:R-:W-:Y:S01]  /*0540*/  @!UP0 UMOV UR5, 0x400 ;  /* 0x0000040000058882 */ /* 0x000fe20000000000 */
[----:B------:R-:W-:-:S04]  /*0550*/  @!UP0 UIADD3 UR12, -UR12, 0x100000, URZ ;  /* 0x001000000c0c8890 */ /* 0x000fc8000fffe13f */
[----:B------:R-:W-:Y:S02]  /*0560*/  @!UP0 USHF.L.U32 UR13, UR12, 0xb, URZ ;  /* 0x0000000b0c0d8899 */ /* 0x000fe4000800063f */
[----:B------:R-:W-:Y:S01]  /*0570*/  @!UP0 USHF.L.U32 UR12, UR12, 0x1, URZ ;  /* 0x000000010c0c8899 */ /* 0x000fe2000800063f */
[----:B------:R-:W-:Y:S01]  /*0580*/  IMAD.U32 R16, RZ, RZ, UR14 ;  /* 0x0000000eff107e24 */ /* 0x000fe2000f8e00ff */
[----:B0-----:R-:W-:Y:S01]  /*0590*/  @!UP0 ULEA UR16, UR6, UR5, 0x18 ;  /* 0x0000000506108291 */ /* 0x001fe2000f8ec03f */
[----:B------:R-:W-:Y:S02]  /*05a0*/  VOTEU.ALL UP0, P0 ;  /* 0x00000000003f7886 */ /* 0x000fe40000000000 */
[----:B------:R-:W-:Y:S01]  /*05b0*/  UMOV UR5, URZ ;  /* 0x0000003f00057c82 */ /* 0x000fe20008000000 */
[----:B------:R-:W-:Y:S01]  /*05c0*/  @UP2 UMOV UR6, URZ ;  /* 0x0000003f00062c82 */ /* 0x000fe20008000000 */
[----:B------:R-:W-:Y:S01]  /*05d0*/  @!UP2 UIMAD.WIDE.U32 UR8, UR11, UR7, UR4 ;  /* 0x000000070b08a2a5 */ /* 0x000fe2000f8e0004 */
[----:B------:R-:W-:Y:S01]  /*05e0*/  PLOP3.LUT P0, PT, PT, PT, UP2, 0x80, 0x0 ;  /* 0x000000000000781c */ /* 0x000fe20003f0f028 */
[----:B------:R-:W-:-:S04]  /*05f0*/  @UP2 UIADD3 UR6, UR15, UR6, URZ ;  /* 0x000000060f062290 */ /* 0x000fc8000fffe03f */
[----:B------:R-:W-:Y:S01]  /*0600*/  IMAD.U32 R4, RZ, RZ, UR8 ;  /* 0x00000008ff047e24 */ /* 0x000fe2000f8e00ff */
[----:B------:R-:W0:Y:S02]  /*0610*/  FENCE.VIEW.ASYNC.S ;  /* 0x00000000000073c6 */ /* 0x000e240000000000 */
[----:B0-----:R0:W2:Y:S01]  /*0620*/  @!UP0 SYNCS.EXCH.64 URZ, [UR16+0x50], UR12 ;  /* 0x0000500c103f85b2 */ /* 0x0010a20008000100 */
[----:B------:R-:W-:Y:S02]  /*0630*/  IMAD.U32 R7, RZ, RZ, UR9 ;  /* 0x00000009ff077e24 */ /* 0x000fe4000f8e00ff */
[----:B------:R-:W-:Y:S02]  /*0640*/  @P2 IMAD.U32 R17, RZ, RZ, UR6 ;  /* 0x00000006ff112e24 */ /* 0x000fe4000f8e00ff */
[----:B------:R-:W-:Y:S02]  /*0650*/  IMAD.U32 R5, RZ, RZ, UR9 ;  /* 0x00000009ff057e24 */ /* 0x000fe4000f8e00ff */
[----:B------:R-:W-:-:S02]  /*0660*/  IMAD.U32 R6, RZ, RZ, UR8 ;  /* 0x00000008ff067e24 */ /* 0x000fc4000f8e00ff */
[----:B------:R-:W-:Y:S02]  /*0670*/  @!P3 IMAD.MOV.U32 R16, RZ, RZ, R4 ;  /* 0x000000ffff10b224 */ /* 0x000fe400078e0004 */
[----:B------:R-:W-:Y:S01]  /*0680*/  @!P4 IMAD.MOV.U32 R17, RZ, RZ, R7 ;  /* 0x000000ffff11c224 */ /* 0x000fe200078e0007 */
[----:B------:R0:W2:Y:S01]  /*0690*/  @!UP1 SYNCS.EXCH.64 URZ, [UR16+0x58], UR12 ;  /* 0x0000580c103f95b2 */ /* 0x0000a20008000100 */
[----:B------:R-:W-:Y:S01]  /*06a0*/  NOP ;  /* 0x0000000000007918 */ /* 0x000fe20000000000 */
[----:B--234-:R-:W-:Y:S06]  /*06b0*/  BAR.SYNC.DEFER_BLOCKING 0x0 ;  /* 0x0000000000007b1d */ /* 0x01cfec0000010000 */
[----:B------:R-:W-:Y:S05]  /*06c0*/  @!P1 BRA `(.L_x_3) ;  /* 0x000000e8003c9947 */ /* 0x000fea0003800000 */
[----:B------:R-:W-:-:S06]  /*06d0*/  UISETP.GT.U32.AND UP0, UPT, UR18, 0x1, UPT ;  /* 0x000000011200788c */ /* 0x000fcc000bf04070 */
[----:B------:R-:W-:-:S13]  /*06e0*/  PLOP3.LUT P0, PT, PT, PT, UP0, 0x80, 0x0 ;  /* 0x000000000000781c */ /* 0x000fda0003f0f008 */
[----:B0-----:R-:W-:Y:S05]  /*06f0*/  @P0 EXIT ;  /* 0x000000000000094d */ /* 0x001fea0003800000 */
[----:B------:R-:W-:Y:S01]  /*0700*/  ULDC.64 UR8, c[0x0][0x650] ;  /* 0x0001940000087ab9 */ /* 0x000fe20000000a00 */
[----:B------:R-:W-:Y:S01]  /*0710*/  UMOV UR6, 0xffffffff ;  /* 0xffffffff00067882 */ /* 0x000fe20000000000 */
[----:B------:R-:W-:Y:S01]  /*0720*/  ISETP.GE.U32.AND P0, PT, R16, UR8, PT ;  /* 0x0000000810007c0c */ /* 0x000fe2000bf06070 */
[----:B------:R-:W-:Y:S01]  /*0730*/  UMOV UR8, 0xffffffff ;  /* 0xffffffff00087882 */ /* 0x000fe20000000000 */
[----:B------:R-:W-:Y:S01]  /*0740*/  UMOV UR60, 0xffffffff ;  /* 0xffffffff003c7882 */ /* 0x000fe20000000000 */
[----:B------:R-:W-:Y:S01]  /*0750*/  IMAD.U32 R22, RZ, RZ, UR8 ;  /* 0x00000008ff167e24 */ /* 0x000fe2000f8e00ff */
[----:B------:R-:W-:Y:S01]  /*0760*/  ISETP.GE.U32.AND.EX P0, PT, R17, UR9, PT, P0 ;  /* 0x0000000911007c0c */ /* 0x000fe2000bf06100 */
[----:B------:R-:W-:Y:S01]  /*0770*/  IMAD.U32 R19, RZ, RZ, UR6 ;  /* 0x00000006ff137e24 */ /* 0x000fe2000f8e00ff */
[----:B------:R-:W-:-:S11]  /*0780*/  PRMT R0, RZ, 0x7610, R0 ;  /* 0x00007610ff007816 */ /* 0x000fd60000000000 */
[----:B------:R-:W-:Y:S05]  /*0790*/  @P0 BRA `(.L_x_4) ;  /* 0x00000004008c0947 */ /* 0x000fea0003800000 */
[----:B------:R-:W-:Y:S01]  /*07a0*/  I2FP.F32.U32 R0, UR4 ;  /* 0x0000000400007c45 */ /* 0x000fe20008201000 */
[----:B------:R-:W-:Y:S01]  /*07b0*/  ULDC.64 UR16, c[0x0][0x628] ;  /* 0x00018a0000107ab9 */ /* 0x000fe20000000a00 */
[----:B------:R-:W-:Y:S01]  /*07c0*/  ULDC UR6, c[0x0][0x150] ;  /* 0x0000540000067ab9 */ /* 0x000fe20000000800 */
[----:B------:R-:W-:Y:S01]  /*07d0*/  ISETP.NE.U32.AND P0, PT, RZ, UR16, PT ;  /* 0x00000010ff007c0c */ /* 0x000fe2000bf05070 */
[----:B------:R-:W-:Y:S01]  /*07e0*/  ULDC UR15, c[0x0][0x630] ;  /* 0x00018c00000f7ab9 */ /* 0x000fe20000000800 */
[----:B------:R-:W-:Y:S01]  /*07f0*/  FMUL R0, R0, UR6 ;  /* 0x0000000600007c20 */ /* 0x000fe20008400000 */
[----:B------:R-:W-:Y:S01]  /*0800*/  R2UR UR18, R16 ;  /* 0x00000000101272ca */ /* 0x000fe200000e0000 */
[----:B------:R-:W-:Y:S01]  /*0810*/  ULDC UR20, c[0x0][0x154] ;  /* 0x0000550000147ab9 */ /* 0x000fe20000000800 */
[----:B------:R-:W-:Y:S01]  /*0820*/  ISETP.NE.AND.EX P0, PT, RZ, UR17, PT, P0 ;  /* 0x00000011ff007c0c */ /* 0x000fe2000bf05300 */
[----:B------:R0:W1:Y:S01]  /*0830*/  F2I.U32.TRUNC.NTZ R3, R0 ;  /* 0x0000000000037305 */ /* 0x000062000020f000 */
[----:B------:R-:W-:-:S02]  /*0840*/  R2UR UR19, R17 ;  /* 0x00000000111372ca */ /* 0x000fc400000e0000 */
[----:B------:R-:W-:Y:S02]  /*0850*/  R2UR UR8, R16 ;  /* 0x00000000100872ca */ /* 0x000fe400000e0000 */
[----:B------:R-:W-:-:S07]  /*0860*/  R2UR UR9, R17 ;  /* 0x00000000110972ca */ /* 0x000fce00000e0000 */
[----:B0-----:R-:W-:Y:S08]  /*0870*/  @!P0 BRA `(.L_x_5) ;  /* 0x0000000000308947 */ /* 0x001ff00003800000 */
[----:B------:R-:W-:Y:S01]  /*0880*/  R2UR UR8, R16 ;  /* 0x00000000100872ca */ /* 0x000fe200000e0000 */
[----:B------:R-:W-:Y:S01]  /*0890*/  ULDC UR6, c[0x0][0x634] ;  /* 0x00018d0000067ab9 */ /* 0x000fe20000000800 */
[----:B------:R-:W-:-:S11]  /*08a0*/  R2UR UR14, R17 ;  /* 0x00000000110e72ca */ /* 0x000fd600000e0000 */
[----:B------:R-:W-:-:S04]  /*08b0*/  UIADD3 UR6, UP0, UR8, UR6, URZ ;  /* 0x0000000608067290 */ /* 0x000fc8000ff1e03f */
[----:B------:R-:W-:-:S04]  /*08c0*/  UIADD3.X UR14, URZ, UR14, URZ, UP0, !UPT ;  /* 0x0000000e3f0e7290 */ /* 0x000fc800087fe43f */
[----:B------:R-:W-:-:S04]  /*08d0*/  UIMAD.WIDE.U32 UR8, UR14, UR16, URZ ;  /* 0x000000100e0872a5 */ /* 0x000fc8000f8e003f */
[----:B------:R-:W-:Y:S02]  /*08e0*/  UIMAD.WIDE.U32 UR10, UP0, UR6, UR17, UR8 ;  /* 0x00000011060a72a5 */ /* 0x000fe4000f800008 */
[----:B------:R-:W-:Y:S02]  /*08f0*/  UIMAD.WIDE.U32 UR8, UR6, UR16, URZ ;  /* 0x00000010060872a5 */ /* 0x000fe4000f8e003f */
[----:B------:R-:W-:Y:S02]  /*0900*/  UIADD3.X UR13, URZ, URZ, URZ, UP0, !UPT ;  /* 0x0000003f3f0d7290 */ /* 0x000fe400087fe43f */
[----:B------:R-:W-:Y:S01]  /*0910*/  UIADD3 URZ, UP0, UR9, UR10, URZ ;  /* 0x0000000a093f7290 */ /* 0x000fe2000ff1e03f */
[----:B------:R-:W-:-:S03]  /*0920*/  UMOV UR12, UR11 ;  /* 0x0000000b000c7c82 */ /* 0x000fc60008000000 */
[----:B------:R-:W-:-:S12]  /*0930*/  UIMAD.WIDE.U32.X UR8, UR14, UR17, UR12, UP0 ;  /* 0x000000110e0872a5 */ /* 0x000fd800080e040c */
.L_x_5:
[----:B------:R-:W-:Y:S01]  /*0940*/  USHF.R.U64 UR60, UR8, UR15, UR9 ;  /* 0x0000000f083c7299 */ /* 0x000fe20008001209 */
[----:B------:R-:W-:Y:S01]  /*0950*/  I2FP.F32.U32 R0, UR7 ;  /* 0x0000000700007c45 */ /* 0x000fe20008201000 */
[----:B------:R-:W-:Y:S01]  /*0960*/  USHF.R.U32.HI UR5, URZ, UR15, UR9 ;  /* 0x0000000f3f057299 */ /* 0x000fe20008011609 */
[----:B-1----:R-:W-:Y:S01]  /*0970*/  R2UR UR12, R3 ;  /* 0x00000000030c72ca */ /* 0x002fe200000e0000 */
[----:B------:R-:W-:Y:S02]  /*0980*/  UIADD3 UR6, UP0, URZ, -UR60, URZ ;  /* 0x8000003c3f067290 */ /* 0x000fe4000ff1e03f */
[----:B------:R-:W-:Y:S01]  /*0990*/  FMUL R0, R0, UR20 ;  /* 0x0000001400007c20 */ /* 0x000fe20008400000 */
[----:B------:R-:W-:Y:S01]  /*09a0*/  ULDC.64 UR8, c[0x0][0x620] ;  /* 0x0001880000087ab9 */ /* 0x000fe20000000a00 */
[----:B------:R-:W-:Y:S01]  /*09b0*/  UIADD3.X UR5, URZ, ~UR5, URZ, UP0, !UPT ;  /* 0x800000053f057290 */ /* 0x000fe200087fe43f */
[----:B------:R-:W-:Y:S01]  /*09c0*/  UMOV UR10, UR18 ;  /* 0x00000012000a7c82 */ /* 0x000fe20008000000 */
[----:B------:R-:W-:-:S02]  /*09d0*/  UMOV UR11, UR19 ;  /* 0x00000013000b7c82 */ /* 0x000fc40008000000 */
[----:B------:R-:W-:Y:S01]  /*09e0*/  UIMAD UR5, UR5, UR8, URZ ;  /* 0x00000008050572a4 */ /* 0x000fe2000f8e023f */
[----:B------:R-:W0:Y:S01]  /*09f0*/  F2I.U32.TRUNC.NTZ R0, R0 ;  /* 0x0000000000007305 */ /* 0x000e22000020f000 */
[----:B------:R-:W-:Y:S02]  /*0a00*/  UIMAD.WIDE.U32 UR10, UR6, UR8, UR10 ;  /* 0x00000008060a72a5 */ /* 0x000fe4000f8e000a */
[----:B------:R-:W-:Y:S01]  /*0a10*/  UIMAD UR6, UR6, UR9, UR5 ;  /* 0x00000009060672a4 */ /* 0x000fe2000f8e0205 */
[----:B------:R-:W-:Y:S01]  /*0a20*/  ULDC UR21, c[0x0][0x658] ;  /* 0x0001960000157ab9 */ /* 0x000fe20000000800 */
[----:B------:R-:W-:Y:S02]  /*0a30*/  UMOV UR19, 0xffffffff ;  /* 0xffffffff00137882 */ /* 0x000fe40000000000 */
[----:B------:R-:W-:Y:S01]  /*0a40*/  UIADD3 UR6, UR11, UR6, URZ ;  /* 0x000000060b067290 */ /* 0x000fe2000fffe03f */
[----:B------:R-:W-:Y:S01]  /*0a50*/  ULDC UR15, c[0x0][0x618] ;  /* 0x00018600000f7ab9 */ /* 0x000fe20000000800 */
[----:B------:R-:W-:Y:S01]  /*0a60*/  ULDC.64 UR8, c[0x0][0x640] ;  /* 0x0001900000087ab9 */ /* 0x000fe20000000a00 */
[----:B------:R-:W-:Y:S01]  /*0a70*/  USHF.L.U32 UR11, UR19, UR21, URZ ;  /* 0x00000015130b7299 */ /* 0x000fe2000800063f */
[----:B------:R-:W-:Y:S01]  /*0a80*/  ISETP.NE.U32.AND P0, PT, RZ, UR8, PT ;  /* 0x00000008ff007c0c */ /* 0x000fe2000bf05070 */
[----:B------:R-:W-:-:S02]  /*0a90*/  USHF.R.U64 UR19, UR10, UR15, UR6 ;  /* 0x0000000f0a137299 */ /* 0x000fc40008001206 */
[----:B------:R-:W-:Y:S01]  /*0aa0*/  USHF.R.U32.HI UR10, URZ, UR15, UR6 ;  /* 0x0000000f3f0a7299 */ /* 0x000fe20008011606 */
[----:B0-----:R-:W-:Y:S01]  /*0ab0*/  R2UR UR14, R0 ;  /* 0x00000000000e72ca */ /* 0x001fe200000e0000 */
[----:B------:R-:W-:Y:S01]  /*0ac0*/  ULDC UR17, c[0x0][0x608] ;  /* 0x0001820000117ab9 */ /* 0x000fe20000000800 */
[----:B------:R-:W-:Y:S01]  /*0ad0*/  ISETP.NE.AND.EX P0, PT, RZ, UR9, PT, P0 ;  /* 0x00000009ff007c0c */ /* 0x000fe2000bf05300 */
[----:B------:R-:W-:Y:S02]  /*0ae0*/  USHF.R.U64 UR23, UR19, UR17, UR10 ;  /* 0x0000001113177299 */ /* 0x000fe4000800120a */
[----:B------:R-:W-:Y:S01]  /*0af0*/  USHF.R.U32.HI UR10, URZ, UR17, UR10 ;  /* 0x000000113f0a7299 */ /* 0x000fe2000801160a */
[----:B------:R-:W-:Y:S01]  /*0b00*/  UMOV UR16, 0x1 ;  /* 0x0000000100107882 */ /* 0x000fe20000000000 */
[----:B------:R-:W-:Y:S02]  /*0b10*/  UIADD3 UR12, -UR12, URZ, URZ ;  /* 0x0000003f0c0c7290 */ /* 0x000fe4000fffe13f */
[----:B------:R-:W-:-:S02]  /*0b20*/  USHF.R.U64 UR24, UR23, UR21, UR10 ;  /* 0x0000001517187299 */ /* 0x000fc4000800120a */
[----:B------:R-:W-:Y:S01]  /*0b30*/  USHF.L.U32 UR6, UR16, UR21, URZ ;  /* 0x0000001510067299 */ /* 0x000fe2000800063f */
[----:B------:R-:W-:Y:S01]  /*0b40*/  ULDC UR13, c[0x0][0x144] ;  /* 0x00005100000d7ab9 */ /* 0x000fe20000000800 */
[----:B------:R-:W-:Y:S01]  /*0b50*/  ULDC UR5, c[0x0][0x600] ;  /* 0x0001800000057ab9 */ /* 0x000fe20000000800 */
[----:B------:R-:W-:Y:S02]  /*0b60*/  ULOP3.LUT UR16, URZ, UR11, URZ, 0x33, !UPT ;  /* 0x0000000b3f107292 */ /* 0x000fe4000f8e333f */
[----:B------:R-:W-:Y:S02]  /*0b70*/  USHF.R.U32.HI UR11, URZ, UR21, UR10 ;  /* 0x000000153f0b7299 */ /* 0x000fe4000801160a */
[----:B------:R-:W-:Y:S02]  /*0b80*/  UIADD3 UR18, UR5, -0x1, URZ ;  /* 0xffffffff05127890 */ /* 0x000fe4000fffe03f */
[----:B------:R-:W-:Y:S02]  /*0b90*/  UIADD3 UR20, -UR14, URZ, URZ ;  /* 0x0000003f0e147290 */ /* 0x000fe4000fffe13f */
[----:B------:R-:W-:Y:S01]  /*0ba0*/  UIMAD UR4, UR13, UR12, UR4 ;  /* 0x0000000c0d0472a4 */ /* 0x000fe2000f8e0204 */
[----:B------:R-:W-:Y:S01]  /*0bb0*/  ULDC UR25, c[0x0][0x148] ;  /* 0x0000520000197ab9 */ /* 0x000fe20000000800 */
[----:B------:R-:W-:Y:S01]  /*0bc0*/  ULDC UR21, c[0x0][0x648] ;  /* 0x0001920000157ab9 */ /* 0x000fe20000000800 */
[----:B------:R-:W-:Y:S01]  /*0bd0*/  ULDC UR22, c[0x0][0x638] ;  /* 0x00018e0000167ab9 */ /* 0x000fe20000000800 */
[----:B------:R-:W-:Y:S01]  /*0be0*/  UMOV UR10, UR24 ;  /* 0x00000018000a7c82 */ /* 0x000fe20008000000 */
[----:B------:R-:W-:Y:S07]  /*0bf0*/  @!P0 BRA `(.L_x_6) ;  /* 0x0000000000308947 */ /* 0x000fee0003800000 */
[----:B------:R-:W-:Y:S02]  /*0c00*/  ULDC UR14, c[0x0][0x64c] ;  /* 0x00019300000e7ab9 */ /* 0x000fe40000000800 */
        /* <DEDUP_REMOVED lines=8> */
[----:B------:R-:W-:-:S07]  /*0c90*/  UIMAD.WIDE.U32.X UR8, UR17, UR9, UR14, UP0 ;  /* 0x00000009110872a5 */ /* 0x000fce00080e040e */
[----:B------:R-:W-:Y:S01]  /*0ca0*/  UMOV UR10, UR8 ;  /* 0x00000008000a7c82 */ /* 0x000fe20008000000 */
[----:B------:R-:W-:-:S05]  /*0cb0*/  UMOV UR11, UR9 ;  /* 0x00000009000b7c82 */ /* 0x000fca0008000000 */
.L_x_6:
[----:B------:R-:W-:Y:S01]  /*0cc0*/  R2UR UR8, R18 ;  /* 0x00000000120872ca */ /* 0x000fe200000e0000 */
[----:B------:R-:W-:Y:S01]  /*0cd0*/  ULOP3.LUT UR16, UR23, UR16, URZ, 0xc0, !UPT ;  /* 0x0000001017107292 */ /* 0x000fe2000f8ec03f */
[----:B------:R-:W-:Y:S01]  /*0ce0*/  IMAD.MOV.U32 R0, RZ, RZ, 0x1 ;  /* 0x00000001ff007424 */ /* 0x000fe200078e00ff */
[----:B------:R-:W-:-:S10]  /*0cf0*/  ULOP3.LUT UR18, UR19, UR18, URZ, 0xc0, !UPT ;  /* 0x0000001213127292 */ /* 0x000fd4000f8ec03f */
[----:B------:R-:W-:Y:S02]  /*0d00*/  UISETP.NE.AND UP0, UPT, UR8, URZ, UPT ;  /* 0x0000003f0800728c */ /* 0x000fe4000bf05270 */
[----:B------:R-:W-:-:S04]  /*0d10*/  USHF.R.U64 UR8, UR10, UR21, UR11 ;  /* 0x000000150a087299 */ /* 0x000fc8000800120b */
[----:B------:R-:W-:-:S05]  /*0d20*/  UIMAD UR16, UR6, UR8, UR16 ;  /* 0x00000008061072a4 */ /* 0x000fca000f8e0210 */
[----:B------:R-:W-:Y:S02]  /*0d30*/  @UP0 UIMAD UR4, UR25, UR20, UR7 ;  /* 0x00000014190402a4 */ /* 0x000fe4000f8e0207 */
[----:B------:R-:W-:-:S04]  /*0d40*/  UIADD3 UR7, -UR8, URZ, URZ ;  /* 0x0000003f08077290 */ /* 0x000fc8000fffe13f */
[----:B------:R-:W-:-:S03]  /*0d50*/  UIMAD UR6, UR7, UR22, UR24 ;  /* 0x00000016070672a4 */ /* 0x000fc6000f8e0218 */
[----:B------:R-:W-:Y:S01]  /*0d60*/  ULDC UR7, c[0x0][0x610] ;  /* 0x0001840000077ab9 */ /* 0x000fe20000000800 */
[----:B------:R-:W-:Y:S02]  /*0d70*/  UIMAD UR6, UR6, UR5, UR18 ;  /* 0x00000005060672a4 */ /* 0x000fe4000f8e0212 */
[----:B------:R-:W-:-:S04]  /*0d80*/  UIMAD UR4, UR16, UR7, UR4 ;  /* 0x00000007100472a4 */ /* 0x000fc8000f8e0204 */
[----:B------:R-:W-:Y:S02]  /*0d90*/  USEL UR5, UR6, UR4, !UP0 ;  /* 0x0000000406057287 */ /* 0x000fe4000c000000 */
[----:B------:R-:W-:-:S04]  /*0da0*/  USEL UR4, UR4, UR6, !UP0 ;  /* 0x0000000604047287 */ /* 0x000fc8000c000000 */
[----:B------:R-:W-:Y:S02]  /*0db0*/  IMAD.U32 R19, RZ, RZ, UR5 ;  /* 0x00000005ff137e24 */ /* 0x000fe4000f8e00ff */
[----:B------:R-:W-:-:S07]  /*0dc0*/  IMAD.U32 R22, RZ, RZ, UR4 ;  /* 0x00000004ff167e24 */ /* 0x000fce000f8e00ff */
.L_x_4:
[----:B------:R-:W-:-:S08]  /*0dd0*/  NOP ;  /* 0x0000000000007918 */ /* 0x000fd00000000000 */
[----:B------:R-:W0:Y:S02]  /*0de0*/  USETMAXREG.TRY_ALLOC.CTAPOOL UP0, 0xe8 ;  /* 0x000000e8000079c8 */ /* 0x000e240008000600 */
[----:B0-----:R-:W-:-:S13]  /*0df0*/  PLOP3.LUT P0, PT, PT, PT, UP0, 0x80, 0x0 ;  /* 0x000000000000781c */ /* 0x001fda0003f0f008 */
[----:B------:R-:W-:Y:S05]  /*0e00*/  @!P0 BRA `(.L_x_4) ;  /* 0xfffffffc00f08947 */ /* 0x000fea000383ffff */
[----:B------:R-:W-:Y:S01]  /*0e10*/  ULDC.64 UR4, c[0x0][0x598] ;  /* 0x0001660000047ab9 */ /* 0x000fe20000000a00 */
[----:B------:R-:W-:Y:S01]  /*0e20*/  ULDC.64 UR52, c[0x0][0x208] ;  /* 0x0000820000347ab9 */ /* 0x000fe20000000a00 */
[----:B------:R-:W-:-:S04]  /*0e30*/  ISETP.NE.U32.AND P0, PT, RZ, UR4, PT ;  /* 0x00000004ff007c0c */ /* 0x000fc8000bf05070 */
[----:B------:R-:W-:-:S13]  /*0e40*/  ISETP.NE.AND.EX P0, PT, RZ, UR5, PT, P0 ;  /* 0x00000005ff007c0c */ /* 0x000fda000bf05300 */
[----:B------:R-:W-:Y:S05]  /*0e50*/  @!P0 BRA `(.L_x_7) ;  /* 0x00000000001c8947 */ /* 0x000fea0003800000 */
[----:B------:R-:W0:Y:S02]  /*0e60*/  LDC.64 R4, c[0x0][0x598] ;  /* 0x00016600ff047b82 */ /* 0x000e240000000a00 */
[----:B0-----:R-:W2:Y:S02]  /*0e70*/  LDG.E.64 R4, desc[UR52][R4.64] ;  /* 0x0000003404047981 */ /* 0x001ea4000c1e1b00 */
[----:B--2---:R-:W-:-:S04]  /*0e80*/  ISETP.NE.U32.AND P0, PT, R4, RZ, PT ;  /* 0x000000ff0400720c */ /* 0x004fc80003f05070 */
[----:B------:R-:W-:-:S13]  /*0e90*/  ISETP.NE.AND.EX P0, PT, R5, RZ, PT, P0 ;  /* 0x000000ff0500720c */ /* 0x000fda0003f05300 */
[----:B------:R-:W-:Y:S05]  /*0ea0*/  @!P0 BRA `(.L_x_7) ;  /* 0x0000000000088947 */ /* 0x000fea0003800000 */
[----:B------:R0:W5:Y:S01]  /*0eb0*/  LD.E R200, desc[UR52][R4.64] ;  /* 0x0000003404c87980 */ /* 0x000162000c101900 */
[----:B------:R-:W-:Y:S05]  /*0ec0*/  BRA `(.L_x_8) ;  /* 0x0000000000247947 */ /* 0x000fea0003800000 */
.L_x_7:
[----:B------:R-:W-:Y:S02]  /*0ed0*/  ULDC.64 UR4, c[0x0][0x588] ;  /* 0x0001620000047ab9 */ /* 0x000fe40000000a00 */
[----:B------:R-:W-:-:S04]  /*0ee0*/  ISETP.NE.U32.AND P0, PT, RZ, UR4, PT ;  /* 0x00000004ff007c0c */ /* 0x000fc8000bf05070 */
[----:B------:R-:W-:-:S13]  /*0ef0*/  ISETP.NE.AND.EX P0, PT, RZ, UR5, PT, P0 ;  /* 0x00000005ff007c0c */ /* 0x000fda000bf05300 */
[----:B------:R-:W-:Y:S05]  /*0f00*/  @!P0 BRA `(.L_x_9) ;  /* 0x00000000000c8947 */ /* 0x000fea0003800000 */
[----:B------:R-:W0:Y:S02]  /*0f10*/  LDC.64 R200, c[0x0][0x588] ;  /* 0x00016200ffc87b82 */ /* 0x000e240000000a00 */
[----:B0-----:R1:W5:Y:S01]  /*0f20*/  LDG.E R200, desc[UR52][R200.64] ;  /* 0x00000034c8c87981 */ /* 0x001362000c1e1900 */
[----:B------:R-:W-:Y:S05]  /*0f30*/  BRA `(.L_x_8) ;  /* 0x0000000000087947 */ /* 0x000fea0003800000 */
.L_x_9:
[----:B------:R-:W-:Y:S02]  /*0f40*/  ULDC UR4, c[0x0][0x580] ;  /* 0x0001600000047ab9 */ /* 0x000fe40000000800 */
[----:B------:R-:W-:-:S07]  /*0f50*/  IMAD.U32 R200, RZ, RZ, UR4 ;  /* 0x00000004ffc87e24 */ /* 0x000fce000f8e00ff */
.L_x_8:
[----:B------:R-:W-:Y:S02]  /*0f60*/  ULDC.64 UR4, c[0x0][0x5a0] ;  /* 0x0001680000047ab9 */ /* 0x000fe40000000a00 */
[----:B------:R-:W-:-:S04]  /*0f70*/  ISETP.NE.U32.AND P0, PT, RZ, UR4, PT ;  /* 0x00000004ff007c0c */ /* 0x000fc8000bf05070 */
[----:B------:R-:W-:-:S13]  /*0f80*/  ISETP.NE.AND.EX P0, PT, RZ, UR5, PT, P0 ;  /* 0x00000005ff007c0c */ /* 0x000fda000bf05300 */
[----:B------:R-:W-:Y:S05]  /*0f90*/  @!P0 BRA `(.L_x_10) ;  /* 0x00000000001c8947 */ /* 0x000fea0003800000 */
[----:B0-----:R-:W0:Y:S02]  /*0fa0*/  LDC.64 R4, c[0x0][0x5a0] ;  /* 0x00016800ff047b82 */ /* 0x001e240000000a00 */
[----:B0-----:R-:W2:Y:S02]  /*0fb0*/  LDG.E.64 R4, desc[UR52][R4.64] ;  /* 0x0000003404047981 */ /* 0x001ea4000c1e1b00 */
[----:B--2---:R-:W-:-:S04]  /*0fc0*/  ISETP.NE.U32.AND P0, PT, R4, RZ, PT ;  /* 0x000000ff0400720c */ /* 0x004fc80003f05070 */
[----:B------:R-:W-:-:S13]  /*0fd0*/  ISETP.NE.AND.EX P0, PT, R5, RZ, PT, P0 ;  /* 0x000000ff0500720c */ /* 0x000fda0003f05300 */
[----:B------:R-:W-:Y:S05]  /*0fe0*/  @!P0 BRA `(.L_x_10) ;  /* 0x0000000000088947 */ /* 0x000fea0003800000 */
[----:B------:R0:W5:Y:S01]  /*0ff0*/  LD.E R23, desc[UR52][R4.64] ;  /* 0x0000003404177980 */ /* 0x000162000c101900 */
[----:B------:R-:W-:Y:S05]  /*1000*/  BRA `(.L_x_11) ;  /* 0x0000000000247947 */ /* 0x000fea0003800000 */
.L_x_10:
[----:B------:R-:W-:Y:S02]  /*1010*/  ULDC.64 UR4, c[0x0][0x590] ;  /* 0x0001640000047ab9 */ /* 0x000fe40000000a00 */
[----:B------:R-:W-:-:S04]  /*1020*/  ISETP.NE.U32.AND P0, PT, RZ, UR4, PT ;  /* 0x00000004ff007c0c */ /* 0x000fc8000bf05070 */
[----:B------:R-:W-:-:S13]  /*1030*/  ISETP.NE.AND.EX P0, PT, RZ, UR5, PT, P0 ;  /* 0x00000005ff007c0c */ /* 0x000fda000bf05300 */
[----:B------:R-:W-:Y:S05]  /*1040*/  @!P0 BRA `(.L_x_12) ;  /* 0x00000000000c8947 */ /* 0x000fea0003800000 */
[----:B0-----:R-:W0:Y:S02]  /*1050*/  LDC.64 R4, c[0x0][0x590] ;  /* 0x00016400ff047b82 */ /* 0x001e240000000a00 */
[----:B0-----:R2:W5:Y:S01]  /*1060*/  LDG.E R23, desc[UR52][R4.64] ;  /* 0x0000003404177981 */ /* 0x001562000c1e1900 */
[----:B------:R-:W-:Y:S05]  /*1070*/  BRA `(.L_x_11) ;  /* 0x0000000000087947 */ /* 0x000fea0003800000 */
.L_x_12:
[----:B------:R-:W-:Y:S02]  /*1080*/  ULDC UR4, c[0x0][0x584] ;  /* 0x0001610000047ab9 */ /* 0x000fe40000000800 */
[----:B------:R-:W-:-:S07]  /*1090*/  IMAD.U32 R23, RZ, RZ, UR4 ;  /* 0x00000004ff177e24 */ /* 0x000fce000f8e00ff */
.L_x_11:
[----:B------:R-:W-:-:S13]  /*10a0*/  LOP3.LUT P0, RZ, R0, 0xff, RZ, 0xc0, !PT ;  /* 0x000000ff00ff7812 */ /* 0x000fda000780c0ff */
[----:B------:R-:W-:Y:S05]  /*10b0*/  @!P0 EXIT ;  /* 0x000000000000894d */ /* 0x000fea0003800000 */
[----:B------:R-:W-:Y:S01]  /*10c0*/  ULDC UR4, c[0x0][0x28c] ;  /* 0x0000a30000047ab9 */ /* 0x000fe20000000800 */
[----:B------:R-:W-:Y:S01]  /*10d0*/  UMOV UR59, URZ ;  /* 0x0000003f003b7c82 */ /* 0x000fe20008000000 */
[----:B------:R-:W-:-:S04]  /*10e0*/  UIADD3 UR4, UR4, 0x7f, URZ ;  /* 0x0000007f04047890 */ /* 0x000fc8000fffe03f */
[----:B------:R-:W-:-:S04]  /*10f0*/  USHF.R.S32.HI UR5, URZ, 0x1f, UR4 ;  /* 0x0000001f3f057899 */ /* 0x000fc80008011404 */
[----:B------:R-:W-:-:S03]  /*1100*/  ULEA.HI UR5, UR5, UR4, URZ, 0x7 ;  /* 0x0000000405057291 */ /* 0x000fc6000f8f383f */
[----:B------:R-:W-:Y:S01]  /*1110*/  UMOV UR4, URZ ;  /* 0x0000003f00047c82 */ /* 0x000fe20008000000 */
[----:B------:R-:W-:Y:S01]  /*1120*/  USHF.R.S32.HI UR61, URZ, 0x7, UR5 ;  /* 0x000000073f3d7899 */ /* 0x000fe20008011405 */
[----:B------:R-:W-:-:S11]  /*1130*/  IMAD.U32 R208, RZ, RZ, UR4 ;  /* 0x00000004ffd07e24 */ /* 0x000fd6000f8e00ff */
.L_x_386:
[----:B------:R-:W-:Y:S01]  /*1140*/  LOP3.LUT R0, R2, 0x80, RZ, 0xc0, !PT ;  /* 0x0000008002007812 */ /* 0x000fe200078ec0ff */
[----:B------:R-:W3:Y:S01]  /*1150*/  S2UR UR7, SR_CgaCtaId ;  /* 0x00000000000779c3 */ /* 0x000ee20000008800 */
[----:B------:R-:W-:Y:S02]  /*1160*/  UMOV UR6, 0x400 ;  /* 0x0000040000067882 */ /* 0x000fe40000000000 */
[----:B------:R-:W-:-:S06]  /*1170*/  SHF.R.U32.HI R0, RZ, 0x7, R0 ;  /* 0x00000007ff007819 */ /* 0x000fcc0000011600 */
[----:B------:R-:W4:Y:S01]  /*1180*/  SHFL.IDX PT, R0, R0, RZ, 0x1f ;  /* 0x00001fff00007589 */ /* 0x000f2200000e0000 */
[----:B---3--:R-:W-:Y:S01]  /*1190*/  ULEA UR6, UR7, UR6, 0x18 ;  /* 0x0000000607067291 */ /* 0x008fe2000f8ec03f */
[----:B----4-:R-:W-:-:S13]  /*11a0*/  R2UR UR4, R0 ;  /* 0x00000000000472ca */ /* 0x010fda00000e0000 */
[----:B------:R-:W-:-:S04]  /*11b0*/  ULEA.HI UR5, UR4, UR4, URZ, 0x1 ;  /* 0x0000000404057291 */ /* 0x000fc8000f8f083f */
[----:B------:R-:W-:-:S04]  /*11c0*/  ULOP3.LUT UR5, UR5, 0x7fffe, URZ, 0xc0, !UPT ;  /* 0x0007fffe05057892 */ /* 0x000fc8000f8ec03f */
[----:B------:R-:W-:-:S03]  /*11d0*/  UIADD3 UR5, UR4, -UR5, URZ ;  /* 0x8000000504057290 */ /* 0x000fc6000fffe03f */
[----:B------:R-:W-:Y:S01]  /*11e0*/  ULDC UR4, c[0x0][0x28c] ;  /* 0x0000a30000047ab9 */ /* 0x000fe20000000800 */
[----:B------:R-:W-:Y:S01]  /*11f0*/  ULEA UR5, UR5, UR6, 0xd ;  /* 0x0000000605057291 */ /* 0x000fe2000f8e683f */
[----:B------:R-:W-:-:S03]  /*1200*/  ISETP.LT.AND P0, PT, RZ, UR4, PT ;  /* 0x00000004ff007c0c */ /* 0x000fc6000bf01270 */
[----:B------:R-:W-:-:S04]  /*1210*/  UIADD3 UR5, UR5, 0x100, URZ ;  /* 0x0000010005057890 */ /* 0x000fc8000fffe03f */
[----:B------:R-:W-:-:S04]  /*1220*/  USHF.R.U32.HI UR5, URZ, 0x4, UR5 ;  /* 0x000000043f057899 */ /* 0x000fc80008011605 */
[----:B------:R-:W-:-:S04]  /*1230*/  ULOP3.LUT UR5, UR5, 0x3fff, URZ, 0xc0, !UPT ;  /* 0x00003fff05057892 */ /* 0x000fc8000f8ec03f */
[----:B------:R-:W-:Y:S01]  /*1240*/  ULOP3.LUT UR58, UR5, 0x10000, URZ, 0xfc, !UPT ;  /* 0x00010000053a7892 */ /* 0x000fe2000f8efc3f */
[----:B--2---:R-:W-:Y:S11]  /*1250*/  @P0 BRA `(.L_x_13) ;  /* 0x0000000000400947 */ /* 0x004ff60003800000 */
[----:B------:R-:W-:Y:S01]  /*1260*/  MOV R0, 0x0 ;  /* 0x0000000000007802 */ /* 0x000fe20000000f00 */
[----:B------:R-:W-:Y:S01]  /*1270*/  ULDC.64 UR4, c[0x4][0x68] ;  /* 0x01001a0000047ab9 */ /* 0x000fe20000000a00 */
[----:B------:R-:W-:Y:S01]  /*1280*/  ULDC.64 UR6, c[0x4][0x8] ;  /* 0x0100020000067ab9 */ /* 0x000fe20000000a00 */
[----:B0-2---:R-:W-:Y:S01]  /*1290*/  IMAD.U32 R4, RZ, RZ, UR4 ;  /* 0x00000004ff047e24 */ /* 0x005fe2000f8e00ff */
[----:B------:R0:W2:Y:S01]  /*12a0*/  LDC.64 R14, c[0x4][R0] ;  /* 0x01000000000e7b82 */ /* 0x0000a20000000a00 */
[----:B------:R-:W-:Y:S01]  /*12b0*/  IMAD.U32 R5, RZ, RZ, UR5 ;  /* 0x00000005ff057e24 */ /* 0x000fe2000f8e00ff */
[----:B------:R-:W-:Y:S01]  /*12c0*/  ULDC.64 UR4, c[0x4][0x70] ;  /* 0x01001c0000047ab9 */ /* 0x000fe20000000a00 */
[----:B------:R-:W-:Y:S02]  /*12d0*/  IMAD.U32 R10, RZ, RZ, UR6 ;  /* 0x00000006ff0a7e24 */ /* 0x000fe4000f8e00ff */
[----:B------:R-:W-:Y:S02]  /*12e0*/  IMAD.U32 R6, RZ, RZ, UR4 ;  /* 0x00000004ff067e24 */ /* 0x000fe4000f8e00ff */
[----:B------:R-:W-:-:S02]  /*12f0*/  IMAD.U32 R7, RZ, RZ, UR5 ;  /* 0x00000005ff077e24 */ /* 0x000fc4000f8e00ff */
[----:B------:R-:W-:Y:S02]  /*1300*/  IMAD.U32 R11, RZ, RZ, UR7 ;  /* 0x00000007ff0b7e24 */ /* 0x000fe4000f8e00ff */
[----:B------:R-:W-:Y:S02]  /*1310*/  IMAD.MOV.U32 R8, RZ, RZ, 0x1e1 ;  /* 0x000001e1ff087424 */ /* 0x000fe400078e00ff */
[----:B------:R-:W-:Y:S02]  /*1320*/  IMAD.MOV.U32 R12, RZ, RZ, 0x1 ;  /* 0x00000001ff0c7424 */ /* 0x000fe400078e00ff */
[----:B0-----:R-:W-:-:S07]  /*1330*/  IMAD.MOV.U32 R13, RZ, RZ, RZ ;  /* 0x000000ffff0d7224 */ /* 0x001fce00078e00ff */
[----:B------:R-:W-:-:S07]  /*1340*/  LEPC R20, `(.L_x_13) ;  /* 0x000000001014794e */ /* 0x000fce0000000000 */
[----:B-12--5:R-:W-:Y:S05]  /*1350*/  CALL.ABS.NOINC R14 ;  /* 0x000000000e007343 */ /* 0x026fea0003c00000 */
.L_x_13:
[----:B------:R-:W-:-:S06]  /*1360*/  ULOP3.LUT UR4, UR57, 0x1, URZ, 0xfc, !UPT ;  /* 0x0000000139047892 */ /* 0x000fcc000f8efc3f */
[----:B------:R-:W-:-:S05]  /*1370*/  IMAD.U32 R0, RZ, RZ, UR4 ;  /* 0x00000004ff007e24 */ /* 0x000fca000f8e00ff */
[----:B------:R-:W-:-:S13]  /*1380*/  ISETP.NE.AND P0, PT, R0, 0x3, PT ;  /* 0x000000030000780c */ /* 0x000fda0003f05270 */
[----:B------:R-:W-:Y:S05]  /*1390*/  @!P0 BRA `(.L_x_14) ;  /* 0x0000000000048947 */ /* 0x000fea0003800000 */
[----:B------:R-:W-:Y:S01]  /*13a0*/  BPT.TRAP 0x1 ;  /* 0x000000040000795c */ /* 0x000fe20000300000 */
.L_x_14:
[----:B------:R-:W3:Y:S01]  /*13b0*/  S2UR UR5, SR_CgaCtaId ;  /* 0x00000000000579c3 */ /* 0x000ee20000008800 */
[----:B------:R-:W-:Y:S01]  /*13c0*/  R2UR UR6, R208 ;  /* 0x00000000d00672ca */ /* 0x000fe200000e0000 */
[----:B------:R-:W-:Y:S01]  /*13d0*/  UMOV UR4, 0x400 ;  /* 0x0000040000047882 */ /* 0x000fe20000000000 */
[----:B------:R-:W-:-:S11]  /*13e0*/  IMAD.U32 R3, RZ, RZ, UR59 ;  /* 0x0000003bff037e24 */ /* 0x000fd6000f8e00ff */
[----:B------:R-:W-:-:S05]  /*13f0*/  IMAD.U32 R0, RZ, RZ, UR6 ;  /* 0x00000006ff007e24 */ /* 0x000fca000f8e00ff */
[----:B------:R-:W-:Y:S01]  /*1400*/  SHF.L.U32 R0, R0, 0x1f, RZ ;  /* 0x0000001f00007819 */ /* 0x000fe200000006ff */
[----:B---3--:R-:W-:-:S06]  /*1410*/  ULEA UR4, UR5, UR4, 0x18 ;  /* 0x0000000405047291 */ /* 0x008fcc000f8ec03f */
[----:B0-2---:R-:W-:-:S04]  /*1420*/  IMAD.U32 R4, RZ, RZ, UR4 ;  /* 0x00000004ff047e24 */ /* 0x005fc8000f8e00ff */
[----:B------:R-:W-:-:S04]  /*1430*/  IMAD R3, R3, 0x8, R4 ;  /* 0x0000000803037824 */ /* 0x000fc800078e0204 */
[----:B------:R0:W2:Y:S01]  /*1440*/  SYNCS.PHASECHK.TRANS64.TRYWAIT P1, [R3+URZ], R0 ;  /* 0x00000000030075a7 */ /* 0x0000a2000802017f */
[----:B------:R-:W-:Y:S05]  /*1450*/  @!P0 BRA `(.L_x_15) ;  /* 0x0000000000048947 */ /* 0x000fea0003800000 */
[----:B------:R-:W-:Y:S01]  /*1460*/  BPT.TRAP 0x1 ;  /* 0x000000040000795c */ /* 0x000fe20000300000 */
.L_x_15:
[----:B--2---:R-:W-:Y:S05]  /*1470*/  @P1 BRA `(.L_x_16) ;  /* 0x0000000000081947 */ /* 0x004fea0003800000 */
[----:B------:R-:W2:Y:S02]  /*1480*/  SYNCS.PHASECHK.TRANS64.TRYWAIT P1, [R3+URZ], R0 ;  /* 0x00000000030075a7 */ /* 0x000ea4000802017f */
[----:B--2---:R-:W-:Y:S05]  /*1490*/  @!P1 BRA `(.L_x_17) ;  /* 0x000000f000b09947 */ /* 0x004fea0003800000 */
.L_x_16:
[----:B------:R-:W-:-:S04]  /*14a0*/  UISETP.LT.AND UP0, UPT, UR61, 0x1, UPT ;  /* 0x000000013d00788c */ /* 0x000fc8000bf01270 */
[----:B------:R-:W-:-:S06]  /*14b0*/  USEL UR4, UR61, 0x1, UP0 ;  /* 0x000000013d047887 */ /* 0x000fcc0008000000 */
[----:B0-2---:R-:W-:Y:S01]  /*14c0*/  IMAD.U32 R0, RZ, RZ, UR4 ;  /* 0x00000004ff007e24 */ /* 0x005fe2000f8e00ff */
[----:B------:R-:W-:Y:S05]  /*14d0*/  WARPSYNC.ALL ;  /* 0x0000000000007948 */ /* 0x000fea0003800000 */
[----:B------:R-:W-:-:S04]  /*14e0*/  IADD3 R0, -R0, UR61, RZ ;  /* 0x0000003d00007c10 */ /* 0x000fc8000fffe1ff */
[----:B------:R-:W-:Y:S02]  /*14f0*/  ISETP.GE.AND P1, PT, R0, 0x1, PT ;  /* 0x000000010000780c */ /* 0x000fe40003f26270 */
[----:B------:R-:W-:Y:S01]  /*1500*/  R2UR UR4, R4 ;  /* 0x00000000040472ca */ /* 0x000fe200000e0000 */
[----:B------:R-:W-:Y:S01]  /*1510*/  ULEA UR6, UR59, UR58, 0xb ;  /* 0x0000003a3b067291 */ /* 0x000fe2000f8e583f */
[----:B------:R-:W-:Y:S01]  /*1520*/  WARPGROUP.ARRIVE ;  /* 0x00000000000079c5 */ /* 0x000fe20000000000 */
[----:B------:R-:W-:Y:S01]  /*1530*/  UMOV UR41, 0x40000040 ;  /* 0x4000004000297882 */ /* 0x000fe20000000000 */
[----:B------:R-:W-:Y:S01]  /*1540*/  UMOV UR43, 0x40000040 ;  /* 0x40000040002b7882 */ /* 0x000fe20000000000 */
[----:B------:R-:W-:Y:S01]  /*1550*/  UMOV UR37, UR41 ;  /* 0x0000002900257c82 */ /* 0x000fe20008000000 */
[----:B------:R-:W-:Y:S01]  /*1560*/  UMOV UR39, 0x40000040 ;  /* 0x4000004000277882 */ /* 0x000fe20000000000 */
[----:B------:R-:W-:Y:S01]  /*1570*/  UMOV UR29, UR41 ;  /* 0x00000029001d7c82 */ /* 0x000fe20008000000 */
[----:B------:R-:W-:Y:S01]  /*1580*/  UMOV UR40, UR6 ;  /* 0x0000000600287c82 */ /* 0x000fe20008000000 */
[----:B------:R-:W-:Y:S01]  /*1590*/  UMOV UR31, 0x40000040 ;  /* 0x40000040001f7882 */ /* 0x000fe20000000000 */
[----:B------:R-:W-:Y:S01]  /*15a0*/  UMOV UR36, UR40 ;  /* 0x0000002800247c82 */ /* 0x000fe20008000000 */
[----:B------:R-:W-:Y:S01]  /*15b0*/  UMOV UR28, UR40 ;  /* 0x00000028001c7c82 */ /* 0x000fe20008000000 */
[----:B------:R-:W-:Y:S01]  /*15c0*/  UMOV UR20, UR40 ;  /* 0x0000002800147c82 */ /* 0x000fe20008000000 */
[----:B------:R-:W-:Y:S01]  /*15d0*/  UIADD3 UR4, UR4, 0x20100, URZ ;  /* 0x0002010004047890 */ /* 0x000fe2000fffe03f */
[----:B------:R-:W-:Y:S01]  /*15e0*/  UMOV UR21, UR41 ;  /* 0x0000002900157c82 */ /* 0x000fe20008000000 */
[----:B------:R-:W-:-:S02]  /*15f0*/  UMOV UR23, 0x40000040 ;  /* 0x4000004000177882 */ /* 0x000fc40000000000 */
[----:B------:R-:W-:Y:S01]  /*1600*/  USHF.R.U32.HI UR4, URZ, 0x4, UR4 ;  /* 0x000000043f047899 */ /* 0x000fe20008011604 */
[----:B------:R-:W-:Y:S01]  /*1610*/  UMOV UR16, UR40 ;  /* 0x0000002800107c82 */ /* 0x000fe20008000000 */
[----:B------:R-:W-:Y:S02]  /*1620*/  UMOV UR17, UR41 ;  /* 0x0000002900117c82 */ /* 0x000fe40008000000 */
[----:B------:R-:W-:Y:S01]  /*1630*/  ULOP3.LUT UR4, UR4, 0x3fff, URZ, 0xc0, !UPT ;  /* 0x00003fff04047892 */ /* 0x000fe2000f8ec03f */
[----:B------:R-:W-:Y:S01]  /*1640*/  UMOV UR19, 0x40000040 ;  /* 0x4000004000137882 */ /* 0x000fe20000000000 */
[----:B------:R-:W-:Y:S02]  /*1650*/  UMOV UR8, UR40 ;  /* 0x0000002800087c82 */ /* 0x000fe40008000000 */
[----:B------:R-:W-:Y:S01]  /*1660*/  ULOP3.LUT UR4, UR4, 0x10000, URZ, 0xfc, !UPT ;  /* 0x0001000004047892 */ /* 0x000fe2000f8efc3f */
[----:B------:R-:W-:Y:S01]  /*1670*/  UMOV UR9, UR41 ;  /* 0x0000002900097c82 */ /* 0x000fe20008000000 */
[----:B------:R-:W-:-:S02]  /*1680*/  UMOV UR11, 0x40000040 ;  /* 0x40000040000b7882 */ /* 0x000fc40000000000 */
[----:B------:R-:W-:Y:S01]  /*1690*/  UIMAD UR5, UR59, 0x580, UR4 ;  /* 0x000005803b0578a4 */ /* 0x000fe2000f8e0204 */
[----:B------:R-:W-:Y:S01]  /*16a0*/  UMOV UR24, UR40 ;  /* 0x0000002800187c82 */ /* 0x000fe20008000000 */
[----:B------:R-:W-:Y:S02]  /*16b0*/  UMOV UR25, UR41 ;  /* 0x0000002900197c82 */ /* 0x000fe40008000000 */
[----:B------:R-:W-:Y:S02]  /*16c0*/  UIADD3 UR38, UR5, 0x80, URZ ;  /* 0x0000008005267890 */ /* 0x000fe4000fffe03f */
[----:B------:R-:W-:Y:S02]  /*16d0*/  UIADD3 UR30, UR5, 0x100, URZ ;  /* 0x00000100051e7890 */ /* 0x000fe4000fffe03f */
[----:B------:R-:W-:Y:S01]  /*16e0*/  UMOV UR42, UR5 ;  /* 0x00000005002a7c82 */ /* 0x000fe20008000000 */
[----:B------:R-:W-:Y:S01]  /*16f0*/  UIADD3 UR22, UR5, 0x180, URZ ;  /* 0x0000018005167890 */ /* 0x000fe2000fffe03f */
[----:B------:R-:W-:Y:S01]  /*1700*/  IGMMA.64x16x32.S8.S8 R192, gdesc[UR40], RZ, !UPT, gsb0 ;  /* 0x0060000028c079f1 */ /* 0x000fe2000c0410ff */
[----:B------:R-:W-:-:S02]  /*1710*/  UIADD3 UR18, UR5, 0x200, URZ ;  /* 0x0000020005127890 */ /* 0x000fc4000fffe03f */
[----:B------:R-:W-:Y:S02]  /*1720*/  UIADD3 UR10, UR5, 0x280, URZ ;  /* 0x00000280050a7890 */ /* 0x000fe4000fffe03f */
[----:B------:R-:W-:Y:S01]  /*1730*/  UIADD3 UR26, UR5, 0x300, URZ ;  /* 0x00000300051a7890 */ /* 0x000fe2000fffe03f */
[----:B------:R-:W-:Y:S01]  /*1740*/  UMOV UR27, 0x40000040 ;  /* 0x40000040001b7882 */ /* 0x000fe20000000000 */
[----:B------:R-:W-:Y:S01]  /*1750*/  UIADD3 UR46, UR5, 0x380, URZ ;  /* 0x00000380052e7890 */ /* 0x000fe2000fffe03f */
[----:B------:R-:W-:Y:S01]  /*1760*/  UMOV UR44, UR40 ;  /* 0x00000028002c7c82 */ /* 0x000fe20008000000 */
[----:B------:R-:W-:Y:S01]  /*1770*/  UMOV UR45, UR41 ;  /* 0x00000029002d7c82 */ /* 0x000fe20008000000 */
        /* <DEDUP_REMOVED lines=14> */
[----:B------:R-:W-:-:S02]  /*1860*/  WARPGROUP.DEPBAR.LE gsb0, 0x0 ;  /* 0x00008000000079c5 */ /* 0x000fc40000010000 */
[----:B------:R-:W-:-:S06]  /*1870*/  WARPGROUP.ARRIVE ;  /* 0x00000000000079c5 */ /* 0x000fcc0000000000 */
[----:B------:R-:W-:Y:S03]  /*1880*/  IGMMA.64x16x32.S8.S8 R176, gdesc[UR36], RZ, !UPT, gsb0 ;  /* 0x0060000024b079f1 */ /* 0x000fe6000c0410ff */
[----:B------:R-:W-:Y:S02]  /*1890*/  WARPGROUP.DEPBAR.LE gsb0, 0x0 ;  /* 0x00008000000079c5 */ /* 0x000fe40000010000 */
[----:B------:R-:W-:-:S06]  /*18a0*/  WARPGROUP.ARRIVE ;  /* 0x00000000000079c5 */ /* 0x000fcc0000000000 */
[----:B------:R-:W-:Y:S03]  /*18b0*/  IGMMA.64x16x32.S8.S8 R160, gdesc[UR28], RZ, !UPT, gsb0 ;  /* 0x006000001ca079f1 */ /* 0x000fe6000c0410ff */
[----:B------:R-:W-:Y:S02]  /*18c0*/  WARPGROUP.DEPBAR.LE gsb0, 0x0 ;  /* 0x00008000000079c5 */ /* 0x000fe40000010000 */
[----:B------:R-:W-:-:S06]  /*18d0*/  WARPGROUP.ARRIVE ;  /* 0x00000000000079c5 */ /* 0x000fcc0000000000 */
[----:B------:R-:W-:Y:S01]  /*18e0*/  IGMMA.64x16x32.S8.S8 R144, gdesc[UR20], RZ, !UPT, gsb0 ;  /* 0x00600000149079f1 */ /* 0x000fe2000c0410ff */
[----:B------:R-:W-:Y:S01]  /*18f0*/  UIADD3 UR20, UR6, 0x2, URZ ;  /* 0x0000000206147890 */ /* 0x000fe2000fffe03f */
[----:B------:R-:W-:Y:S02]  /*1900*/  UMOV UR21, 0x40000040 ;  /* 0x4000004000157882 */ /* 0x000fe40000000000 */
[----:B------:R-:W-:-:S04]  /*1910*/  UMOV UR41, UR21 ;  /* 0x0000001500297c82 */ /* 0x000fc80008000000 */
[----:B------:R-:W-:Y:S01]  /*1920*/  UMOV UR40, UR20 ;  /* 0x0000001400287c82 */ /* 0x000fe20008000000 */
[----:B------:R-:W-:Y:S02]  /*1930*/  WARPGROUP.DEPBAR.LE gsb0, 0x0 ;  /* 0x00008000000079c5 */ /* 0x000fe40000010000 */
[----:B------:R-:W-:-:S06]  /*1940*/  WARPGROUP.ARRIVE ;  /* 0x00000000000079c5 */ /* 0x000fcc0000000000 */
[----:B------:R-:W-:Y:S03]  /*1950*/  IGMMA.64x16x32.S8.S8 R128, gdesc[UR16], RZ, !UPT, gsb0 ;  /* 0x00600000108079f1 */ /* 0x000fe6000c0410ff */
        /* <DEDUP_REMOVED lines=18> */
[----:B------:R-:W-:Y:S01]  /*1a80*/  UMOV UR48, UR7 ;  /* 0x0000000700307c82 */ /* 0x000fe20008000000 */
[----:B------:R-:W-:Y:S01]  /*1a90*/  UMOV UR49, 0x40000040 ;  /* 0x4000004000317882 */ /* 0x000fe20000000000 */
[----:B------:R-:W-:Y:S01]  /*1aa0*/  UMOV UR32, UR48 ;  /* 0x0000003000207c82 */ /* 0x000fe20008000000 */
        /* <DEDUP_REMOVED lines=15> */
[----:B------:R-:W-:Y:S01]  /*1ba0*/  UIADD3 UR7, UR6, 0x402, URZ ;  /* 0x0000040206077890 */ /* 0x000fe2000fffe03f */
[----:B------:R-:W-:-:S02]  /*1bb0*/  WARPGROUP.DEPBAR.LE gsb0, 0x0 ;  /* 0x00008000000079c5 */ /* 0x000fc40000010000 */
[----:B------:R-:W-:-:S06]  /*1bc0*/  WARPGROUP.ARRIVE ;  /* 0x00000000000079c5 */ /* 0x000fcc0000000000 */
[----:B------:R-:W-:Y:S01]  /*1bd0*/  IGMMA.64x16x32.S8.S8 R24, gdesc[UR48], RZ, !UPT, gsb0 ;  /* 0x00600000301879f1 */ /* 0x000fe2000c0410ff */
[----:B------:R-:W-:Y:S01]  /*1be0*/  UIADD3 UR50, UR5, 0x502, URZ ;  /* 0x0000050205327890 */ /* 0x000fe2000fffe03f */
[----:B------:R-:W-:Y:S01]  /*1bf0*/  UMOV UR51, 0x40000040 ;  /* 0x4000004000337882 */ /* 0x000fe20000000000 */
[----:B------:R-:W-:Y:S02]  /*1c00*/  WARPGROUP.DEPBAR.LE gsb0, 0x0 ;  /* 0x00008000000079c5 */ /* 0x000fe40000010000 */
[----:B------:R-:W-:-:S06]  /*1c10*/  WARPGROUP.ARRIVE ;  /* 0x00000000000079c5 */ /* 0x000fcc0000000000 */
[----:B------:R-:W-:Y:S01]  /*1c20*/  IGMMA.64x16x32.S8.S8 R40, gdesc[UR32], RZ, !UPT, gsb0 ;  /* 0x00600000202879f1 */ /* 0x000fe2000c0410ff */
[----:B------:R-:W-:Y:S01]  /*1c30*/  UIADD3 UR34, UR5, 0x82, URZ ;  /* 0x0000008205227890 */ /* 0x000fe2000fffe03f */
[----:B------:R-:W-:Y:S01]  /*1c40*/  UMOV UR32, UR20 ;  /* 0x0000001400207c82 */ /* 0x000fe20008000000 */
[----:B------:R-:W-:Y:S01]  /*1c50*/  UMOV UR33, UR21 ;  /* 0x0000001500217c82 */ /* 0x000fe20008000000 */
[----:B------:R-:W-:Y:S01]  /*1c60*/  UMOV UR35, 0x40000040 ;  /* 0x4000004000237882 */ /* 0x000fe20000000000 */
[----:B------:R-:W-:Y:S02]  /*1c70*/  WARPGROUP.DEPBAR.LE gsb0, 0x0 ;  /* 0x00008000000079c5 */ /* 0x000fe40000010000 */
[----:B------:R-:W-:-:S06]  /*1c80*/  WARPGROUP.ARRIVE ;  /* 0x00000000000079c5 */ /* 0x000fcc0000000000 */
[----:B------:R-:W-:Y:S01]  /*1c90*/  IGMMA.64x16x32.S8.S8 R56, gdesc[UR12], RZ, !UPT, gsb0 ;  /* 0x006000000c3879f1 */ /* 0x000fe2000c0410ff */
[----:B------:R-:W-:Y:S01]  /*1ca0*/  UMOV UR12, UR48 ;  /* 0x00000030000c7c82 */ /* 0x000fe20008000000 */
[----:B------:R-:W-:Y:S01]  /*1cb0*/  UMOV UR13, UR49 ;  /* 0x00000031000d7c82 */ /* 0x000fe20008000000 */
[----:B------:R-:W-:Y:S01]  /*1cc0*/  UMOV UR14, UR22 ;  /* 0x00000016000e7c82 */ /* 0x000fe20008000000 */
[----:B------:R-:W-:Y:S01]  /*1cd0*/  UMOV UR15, UR23 ;  /* 0x00000017000f7c82 */ /* 0x000fe20008000000 */
        /* <DEDUP_REMOVED lines=18> */
[----:B------:R-:W-:Y:S01]  /*1e00*/  UMOV UR48, UR20 ;  /* 0x0000001400307c82 */ /* 0x000fe20008000000 */
[----:B------:R-:W-:Y:S01]  /*1e10*/  UMOV UR49, UR21 ;  /* 0x0000001500317c82 */ /* 0x000fe20008000000 */
        /* <DEDUP_REMOVED lines=44> */
[----:B------:R-:W-:Y:S03]  /*20e0*/  IGMMA.64x16x32.S8.S8 R192, gdesc[UR20], R192, gsb0 ;  /* 0x0060000014c079f1 */ /* 0x000fe600080410c0 */
        /* <DEDUP_REMOVED lines=29> */
[----:B------:R-:W-:Y:S01]  /*22c0*/  IGMMA.64x16x32.S8.S8 R32, gdesc[UR48], R32, gsb0 ;  /* 0x00600000302079f1 */ /* 0x000fe20008041020 */
        /* <DEDUP_REMOVED lines=25> */
[----:B------:R-:W-:Y:S01]  /*2460*/  IGMMA.64x16x32.S8.S8 R24, gdesc[UR48], R24, gsb0 ;  /* 0x00600000301879f1 */ /* 0x000fe20008041018 */
[----:B------:R-:W-:Y:S01]  /*2470*/  UIADD3 UR50, UR5, 0x504, URZ ;  /* 0x0000050405327890 */ /* 0x000fe2000fffe03f */
[----:B------:R-:W-:Y:S01]  /*2480*/  UMOV UR51, 0x40000040 ;  /* 0x4000004000337882 */ /* 0x000fe20000000000 */
[----:B------:R-:W-:Y:S02]  /*2490*/  WARPGROUP.DEPBAR.LE gsb0, 0x0 ;  /* 0x00008000000079c5 */ /* 0x000fe40000010000 */
[----:B------:R-:W-:-:S06]  /*24a0*/  WARPGROUP.ARRIVE ;  /* 0x00000000000079c5 */ /* 0x000fcc0000000000 */
[----:B------:R-:W-:Y:S01]  /*24b0*/  IGMMA.64x16x32.S8.S8 R40, gdesc[UR24], R40, gsb0 ;  /* 0x00600000182879f1 */ /* 0x000fe20008041028 */
[----:B------:R-:W-:Y:S01]  /*24c0*/  UIADD3 UR26, UR5, 0x104, URZ ;  /* 0x00000104051a7890 */ /* 0x000fe2000fffe03f */
[----:B------:R-:W-:Y:S01]  /*24d0*/  UMOV UR27, 0x40000040 ;  /* 0x40000040001b7882 */ /* 0x000fe20000000000 */
[----:B------:R-:W-:Y:S02]  /*24e0*/  WARPGROUP.DEPBAR.LE gsb0, 0x0 ;  /* 0x00008000000079c5 */ /* 0x000fe40000010000 */
[----:B------:R-:W-:-:S06]  /*24f0*/  WARPGROUP.ARRIVE ;  /* 0x00000000000079c5 */ /* 0x000fcc0000000000 */
[----:B------:R-:W-:Y:S01]  /*2500*/  IGMMA.64x16x32.S8.S8 R56, gdesc[UR36], R56, gsb0 ;  /* 0x00600000243879f1 */ /* 0x000fe20008041038 */
[----:B------:R-:W-:Y:S02]  /*2510*/  UIADD3 UR36, UR6, 0x4, URZ ;  /* 0x0000000406247890 */ /* 0x000fe4000fffe03f */
[----:B------:R-:W-:Y:S01]  /*2520*/  UIADD3 UR38, UR5, 0x4, URZ ;  /* 0x0000000405267890 */ /* 0x000fe2000fffe03f */
[----:B------:R-:W-:Y:S01]  /*2530*/  UMOV UR37, 0x40000040 ;  /* 0x4000004000257882 */ /* 0x000fe20000000000 */
[----:B------:R-:W-:Y:S01]  /*2540*/  UMOV UR39, 0x40000040 ;  /* 0x4000004000277882 */ /* 0x000fe20000000000 */
[----:B------:R-:W-:Y:S02]  /*2550*/  UMOV UR25, UR37 ;  /* 0x0000002500197c82 */ /* 0x000fe40008000000 */
[----:B------:R-:W-:Y:S01]  /*2560*/  UMOV UR24, UR36 ;  /* 0x0000002400187c82 */ /* 0x000fe20008000000 */
[----:B------:R-:W-:Y:S01]  /*2570*/  UMOV UR48, UR36 ;  /* 0x0000002400307c82 */ /* 0x000fe20008000000 */
[----:B------:R-:W-:Y:S01]  /*2580*/  UMOV UR49, UR37 ;  /* 0x0000002500317c82 */ /* 0x000fe20008000000 */
[----:B------:R-:W-:-:S02]  /*2590*/  WARPGROUP.DEPBAR.LE gsb0, 0x0 ;  /* 0x00008000000079c5 */ /* 0x000fc40000010000 */
[----:B------:R-:W-:-:S06]  /*25a0*/  WARPGROUP.ARRIVE ;  /* 0x00000000000079c5 */ /* 0x000fcc0000000000 */
[----:B------:R-:W-:Y:S01]  /*25b0*/  IGMMA.64x16x32.S8.S8 R72, gdesc[UR28], R72, gsb0 ;  /* 0x006000001c4879f1 */ /* 0x000fe20008041048 */
[----:B------:R-:W-:Y:S01]  /*25c0*/  UIADD3 UR30, UR5, 0x484, URZ ;  /* 0x00000484051e7890 */ /* 0x000fe2000fffe03f */
[----:B------:R-:W-:Y:S01]  /*25d0*/  UMOV UR28, UR36 ;  /* 0x00000024001c7c82 */ /* 0x000fe20008000000 */
[----:B------:R-:W-:Y:S01]  /*25e0*/  UMOV UR29, UR37 ;  /* 0x00000025001d7c82 */ /* 0x000fe20008000000 */
[----:B------:R-:W-:Y:S01]  /*25f0*/  UMOV UR31, 0x40000040 ;  /* 0x40000040001f7882 */ /* 0x000fe20000000000 */
[----:B------:R-:W-:Y:S02]  /*2600*/  WARPGROUP.DEPBAR.LE gsb0, 0x0 ;  /* 0x00008000000079c5 */ /* 0x000fe40000010000 */
        /* <DEDUP_REMOVED lines=60> */
[----:B------:R-:W-:Y:S01]  /*29d0*/  UIADD3 UR16, UR6, 0x6, URZ ;  /* 0x0000000606107890 */ /* 0x000fe2000fffe03f */
[----:B------:R-:W-:Y:S01]  /*29e0*/  UMOV UR17, 0x40000040 ;  /* 0x4000004000117882 */ /* 0x000fe20000000000 */
[----:B------:R-:W-:Y:S01]  /*29f0*/  UIADD3 UR6, UR6, 0x406, URZ ;  /* 0x0000040606067890 */ /* 0x000fe2000fffe03f */
        /* <DEDUP_REMOVED lines=209> */
[----:B------:R-:W-:Y:S05]  /*3710*/  @!P1 BRA `(.L_x_18) ;  /* 0x0000002400349947 */ /* 0x000fea0003800000 */
[----:B------:R-:W-:Y:S01]  /*3720*/  R2UR UR6, R208 ;  /* 0x00000000d00672ca */ /* 0x000fe200000e0000 */
[----:B------:R-:W-:Y:S01]  /*3730*/  UIADD3 UR5, UR59, 0x1, URZ ;  /* 0x000000013b057890 */ /* 0x000fe2000fffe03f */
[----:B------:R-:W-:Y:S01]  /*3740*/  R2UR UR56, R0 ;  /* 0x00000000003872ca */ /* 0x000fe200000e0000 */
[----:B------:R-:W-:Y:S02]  /*3750*/  UMOV UR54, UR59 ;  /* 0x0000003b00367c82 */ /* 0x000fe40008000000 */
[----:B------:R-:W-:-:S04]  /*3760*/  UISETP.NE.AND UP0, UPT, UR5, 0x4, UPT ;  /* 0x000000040500788c */ /* 0x000fc8000bf05270 */
[----:B------:R-:W-:Y:S02]  /*3770*/  USEL UR55, URZ, 0x1, UP0 ;  /* 0x000000013f377887 */ /* 0x000fe40008000000 */
[----:B------:R-:W-:Y:S02]  /*3780*/  USEL UR5, UR5, URZ, UP0 ;  /* 0x0000003f05057287 */ /* 0x000fe40008000000 */
[----:B------:R-:W-:-:S12]  /*3790*/  ULOP3.LUT UR55, UR6, UR55, URZ, 0x3c, !UPT ;  /* 0x0000003706377292 */ /* 0x000fd8000f8e3c3f */
.L_x_25:
[----:B0-----:R-:W-:Y:S05]  /*37a0*/  @!P0 BRA `(.L_x_19) ;  /* 0x0000000000048947 */ /* 0x001fea0003800000 */
[----:B------:R-:W-:Y:S01]  /*37b0*/  BPT.TRAP 0x1 ;  /* 0x000000040000795c */ /* 0x000fe20000300000 */
.L_x_19:
[----:B------:R-:W0:Y:S01]  /*37c0*/  S2UR UR7, SR_CgaCtaId ;  /* 0x00000000000779c3 */ /* 0x000e220000008800 */
[----:B------:R-:W-:Y:S01]  /*37d0*/  UMOV UR6, 0x400 ;  /* 0x0000040000067882 */ /* 0x000fe20000000000 */
[----:B------:R-:W-:Y:S02]  /*37e0*/  IMAD.U32 R0, RZ, RZ, UR55 ;  /* 0x00000037ff007e24 */ /* 0x000fe4000f8e00ff */
[----:B------:R-:W-:-:S03]  /*37f0*/  IMAD.U32 R3, RZ, RZ, UR5 ;  /* 0x00000005ff037e24 */ /* 0x000fc6000f8e00ff */
[----:B------:R-:W-:Y:S01]  /*3800*/  SHF.L.U32 R0, R0, 0x1f, RZ ;  /* 0x0000001f00007819 */ /* 0x000fe200000006ff */
[----:B0-----:R-:W-:-:S06]  /*3810*/  ULEA UR6, UR7, UR6, 0x18 ;  /* 0x0000000607067291 */ /* 0x001fcc000f8ec03f */
[----:B------:R-:W-:-:S04]  /*3820*/  IMAD.U32 R4, RZ, RZ, UR6 ;  /* 0x00000006ff047e24 */ /* 0x000fc8000f8e00ff */
[----:B------:R-:W-:-:S04]  /*3830*/  IMAD R3, R3, 0x8, R4 ;  /* 0x0000000803037824 */ /* 0x000fc800078e0204 */
[----:B------:R0:W2:Y:S01]  /*3840*/  SYNCS.PHASECHK.TRANS64.TRYWAIT P1, [R3+URZ], R0 ;  /* 0x00000000030075a7 */ /* 0x0000a2000802017f */
[----:B------:R-:W-:Y:S05]  /*3850*/  @!P0 BRA `(.L_x_20) ;  /* 0x0000000000048947 */ /* 0x000fea0003800000 */
[----:B------:R-:W-:Y:S01]  /*3860*/  BPT.TRAP 0x1 ;  /* 0x000000040000795c */ /* 0x000fe20000300000 */
.L_x_20:
[----:B--2---:R-:W-:Y:S05]  /*3870*/  @P1 BRA `(.L_x_21) ;  /* 0x0000000000081947 */ /* 0x004fea0003800000 */
[----:B------:R-:W2:Y:S02]  /*3880*/  SYNCS.PHASECHK.TRANS64.TRYWAIT P1, [R3+URZ], R0 ;  /* 0x00000000030075a7 */ /* 0x000ea4000802017f */
[----:B--2---:R-:W-:Y:S05]  /*3890*/  @!P1 BRA `(.L_x_22) ;  /* 0x000000cc00c49947 */ /* 0x004fea0003800000 */
.L_x_21:
[----:B------:R-:W-:Y:S01]  /*38a0*/  ULEA UR7, UR5, UR58, 0xb ;  /* 0x0000003a05077291 */ /* 0x000fe2000f8e583f */
[----:B------:R-:W-:Y:S01]  /*38b0*/  WARPGROUP.ARRIVE ;  /* 0x00000000000079c5 */ /* 0x000fe20000000000 */
[----:B------:R-:W-:Y:S01]  /*38c0*/  UIMAD UR6, UR5, 0x580, UR4 ;  /* 0x00000580050678a4 */ /* 0x000fe2000f8e0204 */
[----:B------:R-:W-:Y:S01]  /*38d0*/  UMOV UR9, 0x40000040 ;  /* 0x4000004000097882 */ /* 0x000fe20000000000 */
[----:B------:R-:W-:Y:S02]  /*38e0*/  UMOV UR11, 0x40000040 ;  /* 0x40000040000b7882 */ /* 0x000fe40000000000 */
[----:B------:R-:W-:Y:S01]  /*38f0*/  UIADD3 UR14, UR6, 0x80, URZ ;  /* 0x00000080060e7890 */ /* 0x000fe2000fffe03f */
[----:B------:R-:W-:Y:S02]  /*3900*/  UMOV UR8, UR7 ;  /* 0x0000000700087c82 */ /* 0x000fe40008000000 */
[----:B------:R-:W-:Y:S01]  /*3910*/  UMOV UR10, UR6 ;  /* 0x00000006000a7c82 */ /* 0x000fe20008000000 */
[----:B------:R-:W-:Y:S01]  /*3920*/  UMOV UR12, UR8 ;  /* 0x00000008000c7c82 */ /* 0x000fe20008000000 */
[----:B------:R-:W-:Y:S01]  /*3930*/  IGMMA.64x16x32.S8.S8 R192, gdesc[UR8], R192, gsb0 ;  /* 0x0060000008c079f1 */ /* 0x000fe200080410c0 */
        /* <DEDUP_REMOVED lines=38> */
[----:B------:R-:W-:-:S02]  /*3ba0*/  UIADD3 UR8, UR7, 0x2, URZ ;  /* 0x0000000207087890 */ /* 0x000fc4000fffe03f */
[----:B------:R-:W-:Y:S01]  /*3bb0*/  UIADD3 UR9, UR6, 0x2, URZ ;  /* 0x0000000206097890 */ /* 0x000fe2000fffe03f */
[----:B------:R-:W-:Y:S02]  /*3bc0*/  WARPGROUP.DEPBAR.LE gsb0, 0x0 ;  /* 0x00008000000079c5 */ /* 0x000fe40000010000 */
[----:B------:R-:W-:-:S06]  /*3bd0*/  WARPGROUP.ARRIVE ;  /* 0x00000000000079c5 */ /* 0x000fcc0000000000 */
[----:B------:R-:W-:Y:S01]  /*3be0*/  IGMMA.64x16x32.S8.S8 R176, gdesc[UR12], R176, gsb0 ;  /* 0x006000000cb079f1 */ /* 0x000fe200080410b0 */
[----:B------:R-:W-:Y:S02]  /*3bf0*/  UIADD3 UR12, UR7, 0x400, URZ ;  /* 0x00000400070c7890 */ /* 0x000fe4000fffe03f */
        /* <DEDUP_REMOVED lines=50> */
[----:B------:R-:W-:Y:S01]  /*3f20*/  UMOV UR50, UR10 ;  /* 0x0000000a00327c82 */ /* 0x000fe20008000000 */
[----:B------:R-:W-:Y:S01]  /*3f30*/  UMOV UR51, UR11 ;  /* 0x0000000b00337c82 */ /* 0x000fe20008000000 */
        /* <DEDUP_REMOVED lines=45> */
[----:B------:R-:W-:Y:S01]  /*4210*/  UMOV UR12, UR8 ;  /* 0x00000008000c7c82 */ /* 0x000fe20008000000 */
[----:B------:R-:W-:Y:S01]  /*4220*/  UMOV UR13, 0x40000040 ;  /* 0x40000040000d7882 */ /* 0x000fe20000000000 */
        /* <DEDUP_REMOVED lines=124> */
[----:B------:R-:W-:Y:S02]  /*49f0*/  WARPGROUP.DEPBAR.LE gsb0, 0x0 ;  /* 0x00008000000079c5 */ /* 0x000fe40000010000 */
[----:B------:R-:W-:-:S06]  /*4a00*/  WARPGROUP.ARRIVE ;  /* 0x00000000000079c5 */ /* 0x000fcc0000000000 */
[----:B------:R-:W-:Y:S01]  /*4a10*/  IGMMA.64x16x32.S8.S8 R152, gdesc[UR16], R152, gsb0 ;  /* 0x00600000109879f1 */ /* 0x000fe20008041098 */
[----:B------:R-:W-:Y:S02]  /*4a20*/  UIADD3 UR16, UR6, 0x4, URZ ;  /* 0x0000000406107890 */ /* 0x000fe4000fffe03f */
[----:B------:R-:W-:Y:S02]  /*4a30*/  UIADD3 UR17, UR6, 0x84, URZ ;  /* 0x0000008406117890 */ /* 0x000fe4000fffe03f */
        /* <DEDUP_REMOVED lines=31> */
[----:B------:R-:W-:Y:S01]  /*4c30*/  UMOV UR14, UR17 ;  /* 0x00000011000e7c82 */ /* 0x000fe20008000000 */
[----:B------:R-:W-:Y:S01]  /*4c40*/  UMOV UR15, 0x40000040 ;  /* 0x40000040000f7882 */ /* 0x000fe20000000000 */
[----:B------:R-:W-:Y:S01]  /*4c50*/  UMOV UR17, UR9 ;  /* 0x0000000900117c82 */ /* 0x000fe20008000000 */
        /* <DEDUP_REMOVED lines=97> */
[----:B------:R-:W-:Y:S01]  /*5270*/  UIADD3 UR7, UR7, 0x406, URZ ;  /* 0x0000040607077890 */ /* 0x000fe2000fffe03f */
        /* <DEDUP_REMOVED lines=128> */
[----:B------:R-:W-:Y:S01]  /*5a80*/  BPT.TRAP 0x1 ;  /* 0x000000040000795c */ /* 0x000fe20000300000 */
.L_x_23:
[----:B------:R-:W-:Y:S01]  /*5a90*/  UISETP.GT.U32.AND UP0, UPT, UR57, 0x1, UPT ;  /* 0x000000013900788c */ /* 0x000fe2000bf04070 */
[----:B0-2---:R-:W-:-:S04]  /*5aa0*/  IMAD.U32 R3, RZ, RZ, UR54 ;  /* 0x00000036ff037e24 */ /* 0x005fc8000f8e00ff */
[----:B------:R-:W-:Y:S01]  /*5ab0*/  IMAD R0, R3, 0x8, R4 ;  /* 0x0000000803007824 */ /* 0x000fe200078e0204 */
[----:B------:R-:W-:-:S03]  /*5ac0*/  PLOP3.LUT P1, PT, PT, PT, UP0, 0x80, 0x0 ;  /* 0x000000000000781c */ /* 0x000fc60003f2f008 */
[----:B------:R-:W-:-:S05]  /*5ad0*/  VIADD R0, R0, 0x20 ;  /* 0x0000002000007836 */ /* 0x000fca0000000000 */
[----:B------:R-:W-:-:S04]  /*5ae0*/  PRMT R0, RZ, 0x654, R0 ;  /* 0x00000654ff007816 */ /* 0x000fc80000000000 */
[----:B------:R0:W-:Y:S01]  /*5af0*/  SYNCS.ARRIVE.TRANS64.RED.A1T0 RZ, [R0+URZ], RZ ;  /* 0x000000ff00ff79a7 */ /* 0x0001e2000810043f */
[----:B------:R-:W-:Y:S05]  /*5b00*/  @P1 BRA `(.L_x_24) ;  /* 0x0000000000041947 */ /* 0x000fea0003800000 */
[----:B------:R-:W-:Y:S01]  /*5b10*/  BPT.TRAP 0x1 ;  /* 0x000000040000795c */ /* 0x000fe20000300000 */
.L_x_24:
[----:B------:R-:W-:Y:S02]  /*5b20*/  UISETP.GT.AND UP2, UPT, UR56, 0x1, UPT ;  /* 0x000000013800788c */ /* 0x000fe4000bf44270 */
[----:B------:R-:W-:Y:S02]  /*5b30*/  UIADD3 UR5, UR5, 0x1, URZ ;  /* 0x0000000105057890 */ /* 0x000fe4000fffe03f */
[----:B------:R-:W-:Y:S02]  /*5b40*/  UIADD3 UR54, UR54, 0x1, URZ ;  /* 0x0000000136367890 */ /* 0x000fe4000fffe03f */
[----:B------:R-:W-:Y:S01]  /*5b50*/  PLOP3.LUT P1, PT, PT, PT, UP2, 0x80, 0x0 ;  /* 0x000000000000781c */ /* 0x000fe20003f2f028 */
[----:B------:R-:W-:Y:S02]  /*5b60*/  UISETP.NE.AND UP0, UPT, UR5, 0x4, UPT ;  /* 0x000000040500788c */ /* 0x000fe4000bf05270 */
[----:B------:R-:W-:Y:S02]  /*5b70*/  UIADD3 UR6, UR56, -0x1, URZ ;  /* 0xffffffff38067890 */ /* 0x000fe4000fffe03f */
[----:B------:R-:W-:-:S02]  /*5b80*/  UISETP.NE.AND UP1, UPT, UR54, 0x4, UPT ;  /* 0x000000043600788c */ /* 0x000fc4000bf25270 */
[----:B------:R-:W-:Y:S02]  /*5b90*/  USEL UR7, URZ, 0x1, UP0 ;  /* 0x000000013f077887 */ /* 0x000fe40008000000 */
[----:B------:R-:W-:Y:S02]  /*5ba0*/  USEL UR5, UR5, URZ, UP0 ;  /* 0x0000003f05057287 */ /* 0x000fe40008000000 */
[----:B------:R-:W-:Y:S02]  /*5bb0*/  USEL UR54, UR54, URZ, UP1 ;  /* 0x0000003f36367287 */ /* 0x000fe40008800000 */
[----:B------:R-:W-:Y:S01]  /*5bc0*/  ULOP3.LUT UR55, UR55, UR7, URZ, 0x3c, !UPT ;  /* 0x0000000737377292 */ /* 0x000fe2000f8e3c3f */
[----:B------:R-:W-:Y:S01]  /*5bd0*/  UMOV UR56, UR6 ;  /* 0x0000000600387c82 */ /* 0x000fe20008000000 */
[----:B------:R-:W-:Y:S10]  /*5be0*/  @P1 BRA `(.L_x_25) ;  /* 0xffffffd800ec1947 */ /* 0x000ff4000383ffff */
.L_x_18:
[----:B0-----:R-:W0:Y:S02]  /*5bf0*/  LDC R0, c[0x0][0x28c] ;  /* 0x0000a300ff007b82 */ /* 0x001e240000000800 */
[----:B0-----:R-:W-:-:S13]  /*5c00*/  ISETP.GE.AND P1, PT, R0, 0x1, PT ;  /* 0x000000010000780c */ /* 0x001fda0003f26270 */
[----:B------:R-:W-:Y:S05]  /*5c10*/  @!P1 BRA `(.L_x_26) ;  /* 0x00000000003c9947 */ /* 0x000fea0003800000 */
[----:B------:R-:W-:Y:S05]  /*5c20*/  @!P0 BRA `(.L_x_27) ;  /* 0x0000000000048947 */ /* 0x000fea0003800000 */
[----:B------:R-:W-:Y:S01]  /*5c30*/  BPT.TRAP 0x1 ;  /* 0x000000040000795c */ /* 0x000fe20000300000 */
.L_x_27:
[----:B------:R-:W-:-:S04]  /*5c40*/  UISETP.LT.AND UP0, UPT, UR61, 0x1, UPT ;  /* 0x000000013d00788c */ /* 0x000fc8000bf01270 */
[----:B------:R-:W-:Y:S02]  /*5c50*/  USEL UR4, UR61, 0x1, UP0 ;  /* 0x000000013d047887 */ /* 0x000fe40008000000 */
[----:B------:R-:W-:Y:S02]  /*5c60*/  UISETP.GT.U32.AND UP0, UPT, UR57, 0x1, UPT ;  /* 0x000000013900788c */ /* 0x000fe4000bf04070 */
[----:B------:R-:W-:-:S04]  /*5c70*/  UIADD3 UR4, UR59, UR61, -UR4 ;  /* 0x0000003d3b047290 */ /* 0x000fc8000fffe804 */
[----:B------:R-:W-:Y:S01]  /*5c80*/  USHF.L.U32 UR4, UR4, 0x3, URZ ;  /* 0x0000000304047899 */ /* 0x000fe2000800063f */
[----:B------:R-:W-:-:S03]  /*5c90*/  PLOP3.LUT P0, PT, PT, PT, UP0, 0x80, 0x0 ;  /* 0x000000000000781c */ /* 0x000fc60003f0f008 */
[----:B------:R-:W-:-:S06]  /*5ca0*/  ULOP3.LUT UR4, UR4, 0x18, URZ, 0xc0, !UPT ;  /* 0x0000001804047892 */ /* 0x000fcc000f8ec03f */
[----:B------:R-:W-:-:S05]  /*5cb0*/  IMAD.U32 R3, RZ, RZ, UR4 ;  /* 0x00000004ff037e24 */ /* 0x000fca000f8e00ff */
[----:B------:R-:W-:-:S04]  /*5cc0*/  IADD3 R0, R4, 0x20, R3 ;  /* 0x0000002004007810 */ /* 0x000fc80007ffe003 */
[----:B------:R-:W-:-:S04]  /*5cd0*/  PRMT R0, RZ, 0x654, R0 ;  /* 0x00000654ff007816 */ /* 0x000fc80000000000 */
[----:B------:R0:W-:Y:S01]  /*5ce0*/  SYNCS.ARRIVE.TRANS64.RED.A1T0 RZ, [R0+URZ], RZ ;  /* 0x000000ff00ff79a7 */ /* 0x0001e2000810043f */
[----:B------:R-:W-:Y:S05]  /*5cf0*/  @P0 BRA `(.L_x_26) ;  /* 0x0000000000040947 */ /* 0x000fea0003800000 */
[----:B------:R-:W-:Y:S01]  /*5d00*/  BPT.TRAP 0x1 ;  /* 0x000000040000795c */ /* 0x000fe20000300000 */
.L_x_26:
[----:B------:R-:W-:Y:S01]  /*5d10*/  R2UR UR4, R22 ;  /* 0x00000000160472ca */ /* 0x000fe200000e0000 */
[----:B------:R-:W-:Y:S01]  /*5d20*/  IMAD.MOV.U32 R7, RZ, RZ, -0x2 ;  /* 0xfffffffeff077424 */ /* 0x000fe200078e00ff */
[----:B------:R-:W-:Y:S01]  /*5d30*/  R2UR UR5, R19 ;  /* 0x00000000130572ca */ /* 0x000fe200000e0000 */
[----:B------:R-:W-:Y:S01]  /*5d40*/  UIADD3 UR59, UR61, UR59, URZ ;  /* 0x0000003b3d3b7290 */ /* 0x000fe2000fffe03f */
[C---:B0-----:R-:W-:Y:S01]  /*5d50*/  LOP3.LUT R0, R2.reuse, 0x3, RZ, 0xc0, !PT ;  /* 0x0000000302007812 */ /* 0x041fe200078ec0ff */
[----:B------:R-:W-:Y:S01]  /*5d60*/  ULDC UR11, c[0x0][0x288] ;  /* 0x0000a200000b7ab9 */ /* 0x000fe20000000800 */
[----:B------:R-:W-:Y:S01]  /*5d70*/  LOP3.LUT R4, R2, 0x60, RZ, 0xc0, !PT ;  /* 0x0000006002047812 */ /* 0x000fe200078ec0ff */
[----:B------:R-:W-:Y:S01]  /*5d80*/  ULDC UR10, c[0x0][0x284] ;  /* 0x0000a100000a7ab9 */ /* 0x000fe20000000800 */
[--C-:B------:R-:W-:Y:S01]  /*5d90*/  SHF.R.U32.HI R3, RZ, 0x2, R2.reuse ;  /* 0x00000002ff037819 */ /* 0x100fe20000011602 */
[----:B------:R-:W-:Y:S01]  /*5da0*/  IMAD R7, R0, R7, UR11 ;  /* 0x0000000b00077e24 */ /* 0x000fe2000f8e0207 */
[----:B------:R-:W-:Y:S01]  /*5db0*/  SHF.R.U32.HI R0, RZ, 0x7, R2 ;  /* 0x00000007ff007819 */ /* 0x000fe20000011602 */
[----:B------:R-:W-:Y:S01]  /*5dc0*/  UISETP.GT.U32.AND UP0, UPT, UR59, 0x3, UPT ;  /* 0x000000033b00788c */ /* 0x000fe2000bf04070 */
[----:B------:R-:W-:Y:S01]  /*5dd0*/  R2UR UR15, R208 ;  /* 0x00000000d00f72ca */ /* 0x000fe200000e0000 */
[----:B------:R-:W-:Y:S01]  /*5de0*/  UIMAD.WIDE UR12, UR4, 0x100, URZ ;  /* 0x00000100040c78a5 */ /* 0x000fe2000f8e023f */
[----:B------:R-:W-:Y:S01]  /*5df0*/  LOP3.LUT R0, R0, 0x1, RZ, 0xc0, !PT ;  /* 0x0000000100007812 */ /* 0x000fe200078ec0ff */
[----:B------:R-:W-:Y:S01]  /*5e00*/  USHF.L.U32 UR6, UR4, 0x8, URZ ;  /* 0x0000000804067899 */ /* 0x000fe2000800063f */
[----:B------:R-:W-:Y:S01]  /*5e10*/  SHF.R.U32.HI R6, RZ, 0x1, R4 ;  /* 0x00000001ff067819 */ /* 0x000fe20000011604 */
[----:B------:R-:W-:Y:S01]  /*5e20*/  UIMAD UR5, UR5, 0xb0, URZ ;  /* 0x000000b0050578a4 */ /* 0x000fe2000f8e023f */
[----:B------:R-:W-:Y:S01]  /*5e30*/  IMAD.SHL.U32 R206, R2, 0x2, RZ ;  /* 0x0000000202ce7824 */ /* 0x000fe200078e00ff */
[----:B------:R-:W-:Y:S01]  /*5e40*/  USHF.R.U32.HI UR4, URZ, 0x2, UR59 ;  /* 0x000000023f047899 */ /* 0x000fe2000801163b */
[----:B------:R-:W-:Y:S01]  /*5e50*/  IMAD.SHL.U32 R4, R0, 0x40, RZ ;  /* 0x0000004000047824 */ /* 0x000fe200078e00ff */
[----:B------:R-:W-:Y:S01]  /*5e60*/  UISETP.GE.AND UP2, UPT, UR5, UR11, UPT ;  /* 0x0000000b0500728c */ /* 0x000fe2000bf46270 */
[----:B------:R-:W-:Y:S01]  /*5e70*/  LOP3.LUT R3, R3, 0x7, RZ, 0xc0, !PT ;  /* 0x0000000703037812 */ /* 0x000fe200078ec0ff */
[----:B------:R-:W-:Y:S01]  /*5e80*/  ULOP3.LUT UR4, UR4, 0x1, URZ, 0xc0, !UPT ;  /* 0x0000000104047892 */ /* 0x000fe2000f8ec03f */
[----:B------:R-:W-:Y:S01]  /*5e90*/  IMAD.U32 R207, RZ, RZ, UR5 ;  /* 0x00000005ffcf7e24 */ /* 0x000fe2000f8e00ff */
[----:B------:R-:W-:Y:S01]  /*5ea0*/  UISETP.GE.OR UP2, UPT, UR6, UR10, UP2 ;  /* 0x0000000a0600728c */ /* 0x000fe20009746670 */
[--C-:B------:R-:W-:Y:S01]  /*5eb0*/  LOP3.LUT R15, R4, 0x40, R3.reuse, 0xe2, !PT ;  /* 0x00000040040f7812 */ /* 0x100fe200078ee203 */
[----:B------:R-:W-:Y:S01]  /*5ec0*/  UISETP.NE.U32.AND UP1, UPT, UR4, 0x1, UPT ;  /* 0x000000010400788c */ /* 0x000fe2000bf25070 */
[----:B------:R-:W-:Y:S01]  /*5ed0*/  IADD3 R3, RZ, -R6, -R3 ;  /* 0x80000006ff037210 */ /* 0x000fe20007ffe803 */
[----:B------:R-:W-:Y:S01]  /*5ee0*/  USHF.R.S32.HI UR14, URZ, 0x1f, UR60 ;  /* 0x0000001f3f0e7899 */ /* 0x000fe2000801143c */
[----:B------:R-:W-:Y:S01]  /*5ef0*/  LOP3.LUT R206, R207, 0x6, R206, 0xf8, !PT ;  /* 0x00000006cfce7812 */ /* 0x000fe200078ef8ce */
[----:B------:R-:W-:Y:S01]  /*5f00*/  UISETP.LT.U32.AND UP0, UPT, UR61, 0x4, UP0 ;  /* 0x000000043d00788c */ /* 0x000fe20008701070 */
[----:B------:R-:W-:Y:S01]  /*5f10*/  PLOP3.LUT P0, PT, PT, PT, UP2, 0x80, 0x0 ;  /* 0x000000000000781c */ /* 0x000fe20003f0f028 */
[----:B------:R-:W-:Y:S01]  /*5f20*/  UISETP.GT.U32.AND UP1, UPT, UR61, 0x3, !UP1 ;  /* 0x000000033d00788c */ /* 0x000fe2000cf24070 */
[----:B------:R-:W-:Y:S01]  /*5f30*/  SHF.R.S32.HI R207, RZ, 0x1f, R206 ;  /* 0x0000001fffcf7819 */ /* 0x000fe200000114ce */
[----:B------:R-:W-:Y:S01]  /*5f40*/  ULDC.64 UR8, c[0x0][0x5d0] ;  /* 0x0001740000087ab9 */ /* 0x000fe20000000a00 */
[----:B------:R-:W-:Y:S01]  /*5f50*/  IMAD R3, R0, -0x40, R3 ;  /* 0xffffffc000037824 */ /* 0x000fe200078e0203 */
[----:B------:R-:W-:-:S02]  /*5f60*/  UIMAD UR7, UR14, UR8, URZ ;  /* 0x000000080e0772a4 */ /* 0x000fc4000f8e023f */
[----:B------:R-:W-:Y:S01]  /*5f70*/  IMAD.U32 R5, RZ, RZ, UR8 ;  /* 0x00000008ff057e24 */ /* 0x000fe2000f8e00ff */
[----:B------:R-:W-:Y:S01]  /*5f80*/  USEL UR8, URZ, 0x1, !UP0 ;  /* 0x000000013f087887 */ /* 0x000fe2000c000000 */
[----:B------:R-:W-:Y:S01]  /*5f90*/  IMAD.U32 R0, RZ, RZ, UR10 ;  /* 0x0000000aff007e24 */ /* 0x000fe2000f8e00ff */
[----:B------:R-:W-:Y:S01]  /*5fa0*/  USEL UR4, URZ, 0x1, !UP1 ;  /* 0x000000013f047887 */ /* 0x000fe2000c800000 */
[----:B------:R-:W-:Y:S01]  /*5fb0*/  IMAD.WIDE.U32 R4, R5, UR60, R206 ;  /* 0x0000003c05047c25 */ /* 0x000fe2000f8e00ce */
[----:B------:R-:W-:Y:S01]  /*5fc0*/  UIMAD UR7, UR60, UR9, UR7 ;  /* 0x000000093c0772a4 */ /* 0x000fe2000f8e0207 */
[----:B------:R-:W-:Y:S01]  /*5fd0*/  LOP3.LUT R15, R15, UR12, R6, 0xfe, !PT ;  /* 0x0000000c0f0f7c12 */ /* 0x000fe2000f8efe06 */
[----:B------:R-:W-:Y:S01]  /*5fe0*/  ULOP3.LUT UR15, UR4, UR15, UR8, 0x96, !UPT ;  /* 0x0000000f040f7292 */ /* 0x000fe2000f8e9608 */
[----:B------:R-:W-:Y:S01]  /*5ff0*/  IADD3 R3, R0, -UR6, R3 ;  /* 0x8000000600037c10 */ /* 0x000fe2000fffe003 */
[----:B------:R-:W-:Y:S01]  /*6000*/  ULOP3.LUT UR59, UR59, 0x3, URZ, 0xc0, !UPT ;  /* 0x000000033b3b7892 */ /* 0x000fe2000f8ec03f */
[----:B------:R-:W-:Y:S01]  /*6010*/  VIADD R0, R7, -UR5 ;  /* 0x8000000507007c36 */ /* 0x000fe20008000000 */
[----:B------:R-:W-:Y:S01]  /*6020*/  UMOV UR6, 0xffffffff ;  /* 0xffffffff00067882 */ /* 0x000fe20000000000 */
[----:B------:R-:W-:-:S02]  /*6030*/  VIADD R5, R5, UR7 ;  /* 0x0000000705057c36 */ /* 0x000fc40008000000 */
[----:B------:R-:W-:Y:S01]  /*6040*/  IMAD.U32 R208, RZ, RZ, UR15 ;  /* 0x0000000fffd07e24 */ /* 0x000fe2000f8e00ff */
[----:B------:R-:W-:Y:S06]  /*6050*/  @P0 BRA `(.L_x_28) ;  /* 0x0000008400fc0947 */ /* 0x000fec0003800000 */
[----:B------:R-:W0:Y:S01]  /*6060*/  LDC.64 R8, c[0x0][0x5c8] ;  /* 0x00017200ff087b82 */ /* 0x000e220000000a00 */
[----:B------:R-:W-:Y:S01]  /*6070*/  ULDC.64 UR4, c[0x0][0x5c0] ;  /* 0x0001700000047ab9 */ /* 0x000fe20000000a00 */
[----:B------:R-:W-:Y:S01]  /*6080*/  BSSY B0, `(.L_x_28) ;  /* 0x000087c000007945 */ /* 0x000fe20003800000 */
[C---:B0-----:R-:W-:Y:S01]  /*6090*/  IMAD R6, R8.reuse, UR13, RZ ;  /* 0x0000000d08067c24 */ /* 0x041fe2000f8e02ff */
[----:B------:R-:W-:Y:S01]  /*60a0*/  SHF.L.U64.HI R13, R8, 0x3, R9 ;  /* 0x00000003080d7819 */ /* 0x000fe20000010209 */
[----:B------:R-:W-:-:S04]  /*60b0*/  IMAD.WIDE.U32 R4, R15, R8, R4 ;  /* 0x000000080f047225 */ /* 0x000fc800078e0004 */
[----:B------:R-:W-:Y:S01]  /*60c0*/  IMAD R7, R15, R9, R6 ;  /* 0x000000090f077224 */ /* 0x000fe200078e0206 */
[----:B------:R-:W-:Y:S01]  /*60d0*/  IADD3 R4, P0, R4, UR4, RZ ;  /* 0x0000000404047c10 */ /* 0x000fe2000ff1e0ff */
[----:B------:R-:W-:Y:S02]  /*60e0*/  IMAD.SHL.U32 R11, R8, 0x8, RZ ;  /* 0x00000008080b7824 */ /* 0x000fe400078e00ff */
[----:B------:R-:W-:Y:S02]  /*60f0*/  IMAD.IADD R7, R5, 0x1, R7 ;  /* 0x0000000105077824 */ /* 0x000fe400078e0207 */
[----:B------:R-:W-:Y:S01]  /*6100*/  IMAD R19, R9, 0x78, RZ ;  /* 0x0000007809137824 */ /* 0x000fe200078e02ff */
[----:B------:R-:W-:Y:S02]  /*6110*/  IADD3 R6, P1, R11, R4, RZ ;  /* 0x000000040b067210 */ /* 0x000fe40007f3e0ff */
[----:B------:R-:W-:Y:S02]  /*6120*/  IADD3.X R5, R7, UR5, RZ, P0, !PT ;  /* 0x0000000507057c10 */ /* 0x000fe400087fe4ff */
[----:B-----5:R-:W-:-:S03]  /*6130*/  ISETP.NE.AND P0, PT, R23, RZ, PT ;  /* 0x000000ff1700720c */ /* 0x020fc60003f05270 */
[----:B------:R-:W-:Y:S02]  /*6140*/  IMAD.X R7, R13, 0x1, R5, P1 ;  /* 0x000000010d077824 */ /* 0x000fe400008e0605 */
[----:B------:R-:W-:-:S04]  /*6150*/  IMAD.WIDE.U32 R8, R8, 0x78, R6 ;  /* 0x0000007808087825 */ /* 0x000fc800078e0006 */
[----:B------:R-:W-:Y:S01]  /*6160*/  IMAD.IADD R9, R9, 0x1, R19 ;  /* 0x0000000109097824 */ /* 0x000fe200078e0213 */
[----:B------:R-:W-:-:S05]  /*6170*/  IADD3 R10, P1, R11, R8, RZ ;  /* 0x000000080b0a7210 */ /* 0x000fca0007f3e0ff */
[----:B------:R-:W-:Y:S01]  /*6180*/  IMAD.X R11, R13, 0x1, R9, P1 ;  /* 0x000000010d0b7824 */ /* 0x000fe200008e0609 */
[----:B------:R-:W-:Y:S07]  /*6190*/  @!P0 BRA `(.L_x_29) ;  /* 0x0000006400588947 */ /* 0x000fee0003800000 */
[----:B------:R-:W0:Y:S01]  /*61a0*/  LDC.64 R202, c[0x0][0x5b0] ;  /* 0x00016c00ffca7b82 */ /* 0x000e220000000a00 */
[----:B------:R-:W-:Y:S01]  /*61b0*/  ULDC.64 UR8, c[0x0][0x5b8] ;  /* 0x00016e0000087ab9 */ /* 0x000fe20000000a00 */
[----:B------:R-:W-:Y:S01]  /*61c0*/  ISETP.GE.AND P3, PT, R3, 0x1, PT ;  /* 0x000000010300780c */ /* 0x000fe20003f66270 */
[----:B------:R-:W-:Y:S02]  /*61d0*/  UIMAD UR4, UR14, UR8, URZ ;  /* 0x000000080e0472a4 */ /* 0x000fe4000f8e023f */
[----:B------:R-:W-:Y:S01]  /*61e0*/  IMAD.U32 R19, RZ, RZ, UR8 ;  /* 0x00000008ff137e24 */ /* 0x000fe2000f8e00ff */
[----:B------:R-:W-:Y:S01]  /*61f0*/  BSSY B1, `(.L_x_30) ;  /* 0x000000e000017945 */ /* 0x000fe20003800000 */
[----:B------:R-:W-:Y:S01]  /*6200*/  ISETP.LT.OR P1, PT, R0, 0x1, !P3 ;  /* 0x000000010000780c */ /* 0x000fe20005f21670 */
[----:B------:R-:W-:Y:S01]  /*6210*/  UIMAD UR4, UR60, UR9, UR4 ;  /* 0x000000093c0472a4 */ /* 0x000fe2000f8e0204 */
[----:B------:R-:W2:Y:S01]  /*6220*/  LDC.64 R12, c[0x0][0x5a8] ;  /* 0x00016a00ff0c7b82 */ /* 0x000ea20000000a00 */
[----:B------:R-:W-:-:S04]  /*6230*/  IMAD.WIDE.U32 R206, R19, UR60, R206 ;  /* 0x0000003c13ce7c25 */ /* 0x000fc8000f8e00ce */
[----:B------:R-:W-:Y:S02]  /*6240*/  VIADD R205, R207, UR4 ;  /* 0x00000004cfcd7c36 */ /* 0x000fe40008000000 */
[----:B------:R-:W-:Y:S02]  /*6250*/  IMAD.MOV.U32 R204, RZ, RZ, R206 ;  /* 0x000000ffffcc7224 */ /* 0x000fe400078e00ce */
[----:B0-----:R-:W-:Y:S02]  /*6260*/  IMAD R14, R202, UR13, RZ ;  /* 0x0000000dca0e7c24 */ /* 0x001fe4000f8e02ff */
[----:B------:R-:W-:-:S04]  /*6270*/  IMAD.WIDE.U32 R20, R15, R202, R204 ;  /* 0x000000ca0f147225 */ /* 0x000fc800078e00cc */
[----:B------:R-:W-:Y:S01]  /*6280*/  IMAD R209, R15, R203, R14 ;  /* 0x000000cb0fd17224 */ /* 0x000fe200078e020e */
[----:B--2---:R-:W-:-:S04]  /*6290*/  IADD3 R20, P0, R20, R12, RZ ;  /* 0x0000000c14147210 */ /* 0x004fc80007f1e0ff */
[----:B------:R-:W-:Y:S01]  /*62a0*/  IADD3.X R21, R13, R21, R209, P0, !PT ;  /* 0x000000150d157210 */ /* 0x000fe200007fe4d1 */
[----:B------:R-:W-:Y:S08]  /*62b0*/  @P1 BRA `(.L_x_31) ;  /* 0x0000000000041947 */ /* 0x000ff00003800000 */
[----:B-1----:R0:W5:Y:S02]  /*62c0*/  LDG.E.U8 R201, desc[UR52][R20.64] ;  /* 0x0000003414c97981 */ /* 0x002164000c1e1100 */
.L_x_31:
[----:B------:R-:W-:Y:S05]  /*62d0*/  BSYNC B1 ;  /* 0x0000000000017941 */ /* 0x000fea0003800000 */
.L_x_30:
[----:B-----5:R-:W-:Y:S01]  /*62e0*/  LOP3.LUT R14, R201, 0xffff, RZ, 0xc0, !PT ;  /* 0x0000ffffc90e7812 */ /* 0x020fe200078ec0ff */
[C---:B------:R-:W-:Y:S01]  /*62f0*/  IMAD.SHL.U32 R210, R202.reuse, 0x8, RZ ;  /* 0x00000008cad27824 */ /* 0x040fe200078e00ff */
[----:B------:R-:W-:Y:S01]  /*6300*/  SHF.L.U64.HI R211, R202, 0x3, R203 ;  /* 0x00000003cad37819 */ /* 0x000fe200000102cb */
[----:B------:R-:W-:Y:S01]  /*6310*/  BSSY B1, `(.L_x_32) ;  /* 0x0000013000017945 */ /* 0x000fe20003800000 */
[----:B------:R-:W-:Y:S02]  /*6320*/  PRMT R14, R14, 0x8880, RZ ;  /* 0x000088800e0e7816 */ /* 0x000fe400000000ff */
[----:B------:R-:W-:Y:S01]  /*6330*/  ISETP.GE.AND P2, PT, R3, 0x9, PT ;  /* 0x000000090300780c */ /* 0x000fe20003f46270 */
[----:B------:R-:W-:-:S03]  /*6340*/  IMAD.WIDE.U32 R212, R15, R202, R210 ;  /* 0x000000ca0fd47225 */ /* 0x000fc600078e00d2 */
[----:B------:R-:W-:Y:S01]  /*6350*/  ISETP.LT.OR P0, PT, R0, 0x1, !P2 ;  /* 0x000000010000780c */ /* 0x000fe20005701670 */
[----:B------:R-:W-:Y:S01]  /*6360*/  IMAD R19, R14, R23, RZ ;  /* 0x000000170e137224 */ /* 0x000fe200078e02ff */
[----:B------:R-:W-:Y:S01]  /*6370*/  IADD3 R14, P5, P6, R206, R12, R212 ;  /* 0x0000000cce0e7210 */ /* 0x000fe20007ebe0d4 */
[----:B------:R-:W-:Y:S01]  /*6380*/  IMAD.IADD R22, R209, 0x1, R213 ;  /* 0x00000001d1167824 */ /* 0x000fe200078e02d5 */
[----:B------:R-:W-:Y:S01]  /*6390*/  IADD3 R209, P4, R15, 0x80, RZ ;  /* 0x000000800fd17810 */ /* 0x000fe20007f9e0ff */
[----:B------:R-:W-:-:S03]  /*63a0*/  @!P1 IMAD R215, R192, R200, R19 ;  /* 0x000000c8c0d79224 */ /* 0x000fc600078e0213 */
[----:B------:R-:W-:Y:S02]  /*63b0*/  IADD3.X R15, R205, R13, R22, P5, P6 ;  /* 0x0000000dcd0f7210 */ /* 0x000fe40002fec416 */
[----:B------:R2:W-:Y:S01]  /*63c0*/  @!P1 STG.E.U8 desc[UR52][R4.64], R215 ;  /* 0x000000d704009986 */ /* 0x0005e2000c101134 */
[C---:B------:R-:W-:Y:S02]  /*63d0*/  ISETP.LT.OR P1, PT, R0.reuse, 0x2, !P3 ;  /* 0x000000020000780c */ /* 0x040fe40005f21670 */
[C---:B------:R-:W-:Y:S02]  /*63e0*/  ISETP.LT.OR P5, PT, R0.reuse, 0x2, !P2 ;  /* 0x000000020000780c */ /* 0x040fe400057a1670 */
[----:B------:R-:W-:-:S09]  /*63f0*/  ISETP.LT.OR P6, PT, R0, 0x9, !P3 ;  /* 0x000000090000780c */ /* 0x000fd20005fc1670 */
[----:B--2---:R-:W-:Y:S05]  /*6400*/  @P1 BRA `(.L_x_33) ;  /* 0x00000000000c1947 */ /* 0x004fea0003800000 */
[----:B-1----:R-:W2:Y:S02]  /*6410*/  LDG.E.U8 R201, desc[UR52][R20.64+0x1] ;  /* 0x0000013414c97981 */ /* 0x002ea4000c1e1100 */
[----:B--2---:R-:W-:-:S05]  /*6420*/  PRMT R22, R201, 0x8880, RZ ;  /* 0x00008880c9167816 */ /* 0x004fca00000000ff */
[----:B------:R-:W-:-:S07]  /*6430*/  IMAD R19, R22, R23, RZ ;  /* 0x0000001716137224 */ /* 0x000fce00078e02ff */
.L_x_33:
[----:B------:R-:W-:Y:S05]  /*6440*/  BSYNC B1 ;  /* 0x0000000000017941 */ /* 0x000fea0003800000 */
.L_x_32:
[----:B------:R-:W-:Y:S01]  /*6450*/  @!P1 IMAD R193, R193, R200, R19 ;  /* 0x000000c8c1c19224 */ /* 0x000fe200078e0213 */
[----:B------:R-:W-:Y:S04]  /*6460*/  BSSY B1, `(.L_x_34) ;  /* 0x0000006000017945 */ /* 0x000fe80003800000 */
[----:B------:R2:W-:Y:S01]  /*6470*/  @!P1 STG.E.U8 desc[UR52][R4.64+0x1], R193 ;  /* 0x000001c104009986 */ /* 0x0005e2000c101134 */
[----:B------:R-:W-:Y:S05]  /*6480*/  @P0 BRA `(.L_x_35) ;  /* 0x00000000000c0947 */ /* 0x000fea0003800000 */
[----:B-1----:R-:W3:Y:S02]  /*6490*/  LDG.E.U8 R201, desc[UR52][R14.64] ;  /* 0x000000340ec97981 */ /* 0x002ee4000c1e1100 */
[----:B---3--:R-:W-:-:S05]  /*64a0*/  PRMT R22, R201, 0x8880, RZ ;  /* 0x00008880c9167816 */ /* 0x008fca00000000ff */
[----:B------:R-:W-:-:S07]  /*64b0*/  IMAD R19, R22, R23, RZ ;  /* 0x0000001716137224 */ /* 0x000fce00078e02ff */
.L_x_35:
[----:B------:R-:W-:Y:S05]  /*64c0*/  BSYNC B1 ;  /* 0x0000000000017941 */ /* 0x000fea0003800000 */
.L_x_34:
[----:B--2---:R-:W-:Y:S01]  /*64d0*/  @!P0 IMAD R193, R194, R200, R19 ;  /* 0x000000c8c2c18224 */ /* 0x004fe200078e0213 */
[----:B------:R-:W-:Y:S04]  /*64e0*/  BSSY B1, `(.L_x_36) ;  /* 0x0000006000017945 */ /* 0x000fe80003800000 */
[----:B------:R2:W-:Y:S01]  /*64f0*/  @!P0 STG.E.U8 desc[UR52][R6.64], R193 ;  /* 0x000000c106008986 */ /* 0x0005e2000c101134 */
[----:B------:R-:W-:Y:S05]  /*6500*/  @P5 BRA `(.L_x_37) ;  /* 0x00000000000c5947 */ /* 0x000fea0003800000 */
[----:B-1----:R-:W3:Y:S02]  /*6510*/  LDG.E.U8 R201, desc[UR52][R14.64+0x1] ;  /* 0x000001340ec97981 */ /* 0x002ee4000c1e1100 */
[----:B---3--:R-:W-:-:S05]  /*6520*/  PRMT R22, R201, 0x8880, RZ ;  /* 0x00008880c9167816 */ /* 0x008fca00000000ff */
[----:B------:R-:W-:-:S07]  /*6530*/  IMAD R19, R22, R23, RZ ;  /* 0x0000001716137224 */ /* 0x000fce00078e02ff */
.L_x_37:
[----:B------:R-:W-:Y:S05]  /*6540*/  BSYNC B1 ;  /* 0x0000000000017941 */ /* 0x000fea0003800000 */
.L_x_36:
[----:B------:R-:W-:Y:S01]  /*6550*/  @!P5 IMAD R195, R195, R200, R19 ;  /* 0x000000c8c3c3d224 */ /* 0x000fe200078e0213 */
[----:B------:R-:W-:Y:S01]  /*6560*/  BSSY B1, `(.L_x_38) ;  /* 0x0000007000017945 */ /* 0x000fe20003800000 */
[----:B------:R-:W-:-:S03]  /*6570*/  IMAD.WIDE.U32 R210, R209, R202, R210 ;  /* 0x000000cad1d27225 */ /* 0x000fc600078e00d2 */
[----:B------:R3:W-:Y:S01]  /*6580*/  @!P5 STG.E.U8 desc[UR52][R6.64+0x1], R195 ;  /* 0x000001c30600d986 */ /* 0x0007e2000c101134 */
[----:B------:R-:W-:Y:S05]  /*6590*/  @P6 BRA `(.L_x_39) ;  /* 0x00000000000c6947 */ /* 0x000fea0003800000 */
[----:B-1----:R-:W4:Y:S02]  /*65a0*/  LDG.E.U8 R201, desc[UR52][R20.64+0x8] ;  /* 0x0000083414c97981 */ /* 0x002f24000c1e1100 */
[----:B----4-:R-:W-:-:S05]  /*65b0*/  PRMT R22, R201, 0x8880, RZ ;  /* 0x00008880c9167816 */ /* 0x010fca00000000ff */
[----:B------:R-:W-:-:S07]  /*65c0*/  IMAD R19, R22, R23, RZ ;  /* 0x0000001716137224 */ /* 0x000fce00078e02ff */
.L_x_39:
[----:B------:R-:W-:Y:S05]  /*65d0*/  BSYNC B1 ;  /* 0x0000000000017941 */ /* 0x000fea0003800000 */
.L_x_38:
[----:B------:R-:W-:Y:S01]  /*65e0*/  ISETP.LT.OR P5, PT, R0, 0xa, !P3 ;  /* 0x0000000a0000780c */ /* 0x000fe20005fa1670 */
[----:B--2---:R-:W-:Y:S01]  /*65f0*/  @!P6 IMAD R193, R196, R200, R19 ;  /* 0x000000c8c4c1e224 */ /* 0x004fe200078e0213 */
[----:B------:R-:W-:Y:S01]  /*6600*/  BSSY B1, `(.L_x_40) ;  /* 0x000000b000017945 */ /* 0x000fe20003800000 */
[----:B---3--:R-:W-:Y:S01]  /*6610*/  IMAD.X R195, RZ, RZ, UR13, P4 ;  /* 0x0000000dffc37e24 */ /* 0x008fe2000a0e06ff */
[----:B------:R-:W-:Y:S02]  /*6620*/  IADD3 R206, P1, P0, R206, R12, R210 ;  /* 0x0000000ccece7210 */ /* 0x000fe4000783e0d2 */
[----:B------:R2:W-:Y:S01]  /*6630*/  @!P6 STG.E.U8 desc[UR52][R4.64+0x8], R193 ;  /* 0x000008c10400e986 */ /* 0x0005e2000c101134 */
[C---:B------:R-:W-:Y:S01]  /*6640*/  ISETP.LT.OR P6, PT, R0.reuse, 0x9, !P2 ;  /* 0x000000090000780c */ /* 0x040fe200057c1670 */
[----:B------:R-:W-:Y:S01]  /*6650*/  IMAD R192, R195, R202, RZ ;  /* 0x000000cac3c07224 */ /* 0x000fe200078e02ff */
[----:B------:R-:W-:-:S04]  /*6660*/  ISETP.LT.OR P4, PT, R0, 0xa, !P2 ;  /* 0x0000000a0000780c */ /* 0x000fc80005781670 */
[----:B------:R-:W-:Y:S09]  /*6670*/  @P5 BRA `(.L_x_41) ;  /* 0x00000000000c5947 */ /* 0x000ff20003800000 */
[----:B-1----:R-:W3:Y:S02]  /*6680*/  LDG.E.U8 R201, desc[UR52][R20.64+0x9] ;  /* 0x0000093414c97981 */ /* 0x002ee4000c1e1100 */
[----:B---3--:R-:W-:-:S05]  /*6690*/  PRMT R22, R201, 0x8880, RZ ;  /* 0x00008880c9167816 */ /* 0x008fca00000000ff */
[----:B------:R-:W-:-:S07]  /*66a0*/  IMAD R19, R22, R23, RZ ;  /* 0x0000001716137224 */ /* 0x000fce00078e02ff */
.L_x_41:
[----:B------:R-:W-:Y:S05]  /*66b0*/  BSYNC B1 ;  /* 0x0000000000017941 */ /* 0x000fea0003800000 */
.L_x_40:
[----:B------:R-:W-:Y:S01]  /*66c0*/  @!P5 IMAD R197, R197, R200, R19 ;  /* 0x000000c8c5c5d224 */ /* 0x000fe200078e0213 */
[----:B------:R-:W-:Y:S01]  /*66d0*/  BSSY B1, `(.L_x_42) ;  /* 0x0000007000017945 */ /* 0x000fe20003800000 */
[----:B------:R-:W-:-:S03]  /*66e0*/  IMAD R195, R209, R203, R192 ;  /* 0x000000cbd1c37224 */ /* 0x000fc600078e02c0 */
[----:B------:R3:W-:Y:S01]  /*66f0*/  @!P5 STG.E.U8 desc[UR52][R4.64+0x9], R197 ;  /* 0x000009c50400d986 */ /* 0x0007e2000c101134 */
[----:B------:R-:W-:Y:S05]  /*6700*/  @P6 BRA `(.L_x_43) ;  /* 0x00000000000c6947 */ /* 0x000fea0003800000 */
[----:B-1----:R-:W4:Y:S02]  /*6710*/  LDG.E.U8 R201, desc[UR52][R14.64+0x8] ;  /* 0x000008340ec97981 */ /* 0x002f24000c1e1100 */
[----:B----4-:R-:W-:-:S05]  /*6720*/  PRMT R22, R201, 0x8880, RZ ;  /* 0x00008880c9167816 */ /* 0x010fca00000000ff */
[----:B------:R-:W-:-:S07]  /*6730*/  IMAD R19, R22, R23, RZ ;  /* 0x0000001716137224 */ /* 0x000fce00078e02ff */
.L_x_43:
[----:B------:R-:W-:Y:S05]  /*6740*/  BSYNC B1 ;  /* 0x0000000000017941 */ /* 0x000fea0003800000 */
.L_x_42:
[----:B--2---:R-:W-:Y:S01]  /*6750*/  @!P6 IMAD R193, R198, R200, R19 ;  /* 0x000000c8c6c1e224 */ /* 0x004fe200078e0213 */
[----:B------:R-:W-:Y:S01]  /*6760*/  BSSY B1, `(.L_x_44) ;  /* 0x0000008000017945 */ /* 0x000fe20003800000 */
[----:B------:R-:W-:Y:S02]  /*6770*/  IMAD.IADD R210, R195, 0x1, R211 ;  /* 0x00000001c3d27824 */ /* 0x000fe400078e02d3 */
[----:B------:R-:W-:Y:S01]  /*6780*/  IMAD.WIDE.U32 R202, R209, R202, R204 ;  /* 0x000000cad1ca7225 */ /* 0x000fe200078e00cc */
[----:B------:R2:W-:Y:S01]  /*6790*/  @!P6 STG.E.U8 desc[UR52][R6.64+0x8], R193 ;  /* 0x000008c10600e986 */ /* 0x0005e2000c101134 */
[----:B------:R-:W-:Y:S05]  /*67a0*/  @P4 BRA `(.L_x_45) ;  /* 0x00000000000c4947 */ /* 0x000fea0003800000 */
[----:B-1----:R-:W4:Y:S02]  /*67b0*/  LDG.E.U8 R201, desc[UR52][R14.64+0x9] ;  /* 0x000009340ec97981 */ /* 0x002f24000c1e1100 */
[----:B----4-:R-:W-:-:S05]  /*67c0*/  PRMT R22, R201, 0x8880, RZ ;  /* 0x00008880c9167816 */ /* 0x010fca00000000ff */
[----:B------:R-:W-:-:S07]  /*67d0*/  IMAD R19, R22, R23, RZ ;  /* 0x0000001716137224 */ /* 0x000fce00078e02ff */
.L_x_45:
[----:B------:R-:W-:Y:S05]  /*67e0*/  BSYNC B1 ;  /* 0x0000000000017941 */ /* 0x000fea0003800000 */
.L_x_44:
[----:B------:R-:W-:Y:S01]  /*67f0*/  @!P4 IMAD R199, R199, R200, R19 ;  /* 0x000000c8c7c7c224 */ /* 0x000fe200078e0213 */
[----:B------:R-:W-:Y:S01]  /*6800*/  IADD3.X R207, R205, R13, R210, P1, P0 ;  /* 0x0000000dcdcf7210 */ /* 0x000fe20000fe04d2 */
[----:B------:R-:W-:Y:S01]  /*6810*/  BSSY B1, `(.L_x_46) ;  /* 0x000000d000017945 */ /* 0x000fe20003800000 */
[C---:B------:R-:W-:Y:S02]  /*6820*/  ISETP.GE.AND P1, PT, R3.reuse, 0x81, PT ;  /* 0x000000810300780c */ /* 0x040fe40003f26270 */
[----:B------:R4:W-:Y:S01]  /*6830*/  @!P4 STG.E.U8 desc[UR52][R6.64+0x9], R199 ;  /* 0x000009c70600c986 */ /* 0x0009e2000c101134 */
[----:B------:R-:W-:Y:S02]  /*6840*/  IADD3 R12, P5, R202, R12, RZ ;  /* 0x0000000cca0c7210 */ /* 0x000fe40007fbe0ff */
[----:B------:R-:W-:Y:S02]  /*6850*/  ISETP.LT.OR P4, PT, R0, 0x1, !P1 ;  /* 0x000000010000780c */ /* 0x000fe40004f81670 */
[----:B------:R-:W-:-:S02]  /*6860*/  ISETP.GE.AND P0, PT, R3, 0x89, PT ;  /* 0x000000890300780c */ /* 0x000fc40003f06270 */
[----:B------:R-:W-:Y:S02]  /*6870*/  IADD3.X R13, R13, R203, R195, P5, !PT ;  /* 0x000000cb0d0d7210 */ /* 0x000fe40002ffe4c3 */
[C---:B------:R-:W-:Y:S02]  /*6880*/  ISETP.LT.OR P6, PT, R0.reuse, 0x2, !P1 ;  /* 0x000000020000780c */ /* 0x040fe40004fc1670 */
[----:B------:R-:W-:-:S05]  /*6890*/  ISETP.LT.OR P5, PT, R0, 0x1, !P0 ;  /* 0x000000010000780c */ /* 0x000fca00047a1670 */
[----:B----4-:R-:W-:Y:S08]  /*68a0*/  @P4 BRA `(.L_x_47) ;  /* 0x00000000000c4947 */ /* 0x010ff00003800000 */
[----:B-1----:R-:W4:Y:S02]  /*68b0*/  LDG.E.U8 R201, desc[UR52][R12.64] ;  /* 0x000000340cc97981 */ /* 0x002f24000c1e1100 */
[----:B----4-:R-:W-:-:S05]  /*68c0*/  PRMT R22, R201, 0x8880, RZ ;  /* 0x00008880c9167816 */ /* 0x010fca00000000ff */
[----:B------:R-:W-:-:S07]  /*68d0*/  IMAD R19, R22, R23, RZ ;  /* 0x0000001716137224 */ /* 0x000fce00078e02ff */
.L_x_47:
[----:B------:R-:W-:Y:S05]  /*68e0*/  BSYNC B1 ;  /* 0x0000000000017941 */ /* 0x000fea0003800000 */
.L_x_46:
[----:B------:R-:W-:Y:S01]  /*68f0*/  @!P4 IMAD R3, R184, R200, R19 ;  /* 0x000000c8b803c224 */ /* 0x000fe200078e0213 */
[----:B------:R-:W-:Y:S04]  /*6900*/  BSSY B1, `(.L_x_48) ;  /* 0x0000006000017945 */ /* 0x000fe80003800000 */
[----:B------:R4:W-:Y:S01]  /*6910*/  @!P4 STG.E.U8 desc[UR52][R8.64], R3 ;  /* 0x000000030800c986 */ /* 0x0009e2000c101134 */
[----:B------:R-:W-:Y:S05]  /*6920*/  @P6 BRA `(.L_x_49) ;  /* 0x00000000000c6947 */ /* 0x000fea0003800000 */
[----:B-1----:R-:W5:Y:S02]  /*6930*/  LDG.E.U8 R201, desc[UR52][R12.64+0x1] ;  /* 0x000001340cc97981 */ /* 0x002f64000c1e1100 */
[----:B-----5:R-:W-:-:S05]  /*6940*/  PRMT R22, R201, 0x8880, RZ ;  /* 0x00008880c9167816 */ /* 0x020fca00000000ff */
[----:B------:R-:W-:-:S07]  /*6950*/  IMAD R19, R22, R23, RZ ;  /* 0x0000001716137224 */ /* 0x000fce00078e02ff */
.L_x_49:
[----:B------:R-:W-:Y:S05]  /*6960*/  BSYNC B1 ;  /* 0x0000000000017941 */ /* 0x000fea0003800000 */
.L_x_48:
[----:B------:R-:W-:Y:S01]  /*6970*/  @!P6 IMAD R185, R185, R200, R19 ;  /* 0x000000c8b9b9e224 */ /* 0x000fe200078e0213 */
[----:B------:R-:W-:Y:S04]  /*6980*/  BSSY B1, `(.L_x_50) ;  /* 0x0000006000017945 */ /* 0x000fe80003800000 */
[----:B------:R0:W-:Y:S01]  /*6990*/  @!P6 STG.E.U8 desc[UR52][R8.64+0x1], R185 ;  /* 0x000001b90800e986 */ /* 0x0001e2000c101134 */
[----:B------:R-:W-:Y:S05]  /*69a0*/  @P5 BRA `(.L_x_51) ;  /* 0x00000000000c5947 */ /* 0x000fea0003800000 */
[----:B-1----:R-:W5:Y:S02]  /*69b0*/  LDG.E.U8 R201, desc[UR52][R206.64] ;  /* 0x00000034cec97981 */ /* 0x002f64000c1e1100 */
[----:B-----5:R-:W-:-:S05]  /*69c0*/  PRMT R22, R201, 0x8880, RZ ;  /* 0x00008880c9167816 */ /* 0x020fca00000000ff */
[----:B------:R-:W-:-:S07]  /*69d0*/  IMAD R19, R22, R23, RZ ;  /* 0x0000001716137224 */ /* 0x000fce00078e02ff */
.L_x_51:
[----:B------:R-:W-:Y:S05]  /*69e0*/  BSYNC B1 ;  /* 0x0000000000017941 */ /* 0x000fea0003800000 */
.L_x_50:
[----:B------:R-:W-:Y:S01]  /*69f0*/  ISETP.LT.OR P4, PT, R0, 0x2, !P0 ;  /* 0x000000020000780c */ /* 0x000fe20004781670 */
[----:B----4-:R-:W-:Y:S01]  /*6a00*/  @!P5 IMAD R3, R186, R200, R19 ;  /* 0x000000c8ba03d224 */ /* 0x010fe200078e0213 */
[----:B------:R-:W-:Y:S01]  /*6a10*/  BSSY B1, `(.L_x_52) ;  /* 0x0000008000017945 */ /* 0x000fe20003800000 */
[----:B------:R-:W-:-:S03]  /*6a20*/  ISETP.LT.OR P6, PT, R0, 0x9, !P1 ;  /* 0x000000090000780c */ /* 0x000fc60004fc1670 */
[----:B------:R4:W-:Y:S01]  /*6a30*/  @!P5 STG.E.U8 desc[UR52][R10.64], R3 ;  /* 0x000000030a00d986 */ /* 0x0009e2000c101134 */
[----:B------:R-:W-:-:S06]  /*6a40*/  ISETP.LT.OR P5, PT, R0, 0xa, !P1 ;  /* 0x0000000a0000780c */ /* 0x000fcc0004fa1670 */
[----:B------:R-:W-:Y:S07]  /*6a50*/  @P4 BRA `(.L_x_53) ;  /* 0x00000000000c4947 */ /* 0x000fee0003800000 */
[----:B-1----:R-:W5:Y:S02]  /*6a60*/  LDG.E.U8 R201, desc[UR52][R206.64+0x1] ;  /* 0x00000134cec97981 */ /* 0x002f64000c1e1100 */
[----:B-----5:R-:W-:-:S05]  /*6a70*/  PRMT R22, R201, 0x8880, RZ ;  /* 0x00008880c9167816 */ /* 0x020fca00000000ff */
[----:B------:R-:W-:-:S07]  /*6a80*/  IMAD R19, R22, R23, RZ ;  /* 0x0000001716137224 */ /* 0x000fce00078e02ff */
.L_x_53:
[----:B------:R-:W-:Y:S05]  /*6a90*/  BSYNC B1 ;  /* 0x0000000000017941 */ /* 0x000fea0003800000 */
.L_x_52:
[----:B------:R-:W-:Y:S01]  /*6aa0*/  @!P4 IMAD R187, R187, R200, R19 ;  /* 0x000000c8bbbbc224 */ /* 0x000fe200078e0213 */
[----:B------:R-:W-:Y:S04]  /*6ab0*/  BSSY B1, `(.L_x_54) ;  /* 0x0000006000017945 */ /* 0x000fe80003800000 */
[----:B------:R0:W-:Y:S01]  /*6ac0*/  @!P4 STG.E.U8 desc[UR52][R10.64+0x1], R187 ;  /* 0x000001bb0a00c986 */ /* 0x0001e2000c101134 */
[----:B------:R-:W-:Y:S05]  /*6ad0*/  @P6 BRA `(.L_x_55) ;  /* 0x00000000000c6947 */ /* 0x000fea0003800000 */
[----:B-1----:R-:W5:Y:S02]  /*6ae0*/  LDG.E.U8 R201, desc[UR52][R12.64+0x8] ;  /* 0x000008340cc97981 */ /* 0x002f64000c1e1100 */
[----:B-----5:R-:W-:-:S05]  /*6af0*/  PRMT R22, R201, 0x8880, RZ ;  /* 0x00008880c9167816 */ /* 0x020fca00000000ff */
[----:B------:R-:W-:-:S07]  /*6b00*/  IMAD R19, R22, R23, RZ ;  /* 0x0000001716137224 */ /* 0x000fce00078e02ff */
.L_x_55:
[----:B------:R-:W-:Y:S05]  /*6b10*/  BSYNC B1 ;  /* 0x0000000000017941 */ /* 0x000fea0003800000 */
.L_x_54:
[----:B----4-:R-:W-:Y:S01]  /*6b20*/  @!P6 IMAD R3, R188, R200, R19 ;  /* 0x000000c8bc03e224 */ /* 0x010fe200078e0213 */
[----:B------:R-:W-:Y:S04]  /*6b30*/  BSSY B1, `(.L_x_56) ;  /* 0x0000006000017945 */ /* 0x000fe80003800000 */
[----:B------:R4:W-:Y:S01]  /*6b40*/  @!P6 STG.E.U8 desc[UR52][R8.64+0x8], R3 ;  /* 0x000008030800e986 */ /* 0x0009e2000c101134 */
[----:B------:R-:W-:Y:S05]  /*6b50*/  @P5 BRA `(.L_x_57) ;  /* 0x00000000000c5947 */ /* 0x000fea0003800000 */
[----:B-1----:R-:W5:Y:S02]  /*6b60*/  LDG.E.U8 R201, desc[UR52][R12.64+0x9] ;  /* 0x000009340cc97981 */ /* 0x002f64000c1e1100 */
[----:B-----5:R-:W-:-:S05]  /*6b70*/  PRMT R22, R201, 0x8880, RZ ;  /* 0x00008880c9167816 */ /* 0x020fca00000000ff */
[----:B------:R-:W-:-:S07]  /*6b80*/  IMAD R19, R22, R23, RZ ;  /* 0x0000001716137224 */ /* 0x000fce00078e02ff */
.L_x_57:
[----:B------:R-:W-:Y:S05]  /*6b90*/  BSYNC B1 ;  /* 0x0000000000017941 */ /* 0x000fea0003800000 */
.L_x_56:
[C---:B------:R-:W-:Y:S01]  /*6ba0*/  ISETP.LT.OR P4, PT, R0.reuse, 0x9, !P0 ;  /* 0x000000090000780c */ /* 0x040fe20004781670 */
[----:B------:R-:W-:Y:S01]  /*6bb0*/  @!P5 IMAD R189, R189, R200, R19 ;  /* 0x000000c8bdbdd224 */ /* 0x000fe200078e0213 */
        /* <DEDUP_REMOVED lines=8> */
.L_x_59:
[----:B------:R-:W-:Y:S05]  /*6c40*/  BSYNC B1 ;  /* 0x0000000000017941 */ /* 0x000fea0003800000 */
.L_x_58:
[----:B----4-:R-:W-:Y:S01]  /*6c50*/  @!P4 IMAD R3, R190, R200, R19 ;  /* 0x000000c8be03c224 */ /* 0x010fe200078e0213 */
[----:B------:R-:W-:Y:S04]  /*6c60*/  BSSY B1, `(.L_x_60) ;  /* 0x0000006000017945 */ /* 0x000fe80003800000 */
[----:B------:R4:W-:Y:S01]  /*6c70*/  @!P4 STG.E.U8 desc[UR52][R10.64+0x8], R3 ;  /* 0x000008030a00c986 */ /* 0x0009e2000c101134 */
[----:B------:R-:W-:Y:S05]  /*6c80*/  @P6 BRA `(.L_x_61) ;  /* 0x00000000000c6947 */ /* 0x000fea0003800000 */
[----:B-1----:R-:W5:Y:S02]  /*6c90*/  LDG.E.U8 R201, desc[UR52][R206.64+0x9] ;  /* 0x00000934cec97981 */ /* 0x002f64000c1e1100 */
[----:B-----5:R-:W-:-:S05]  /*6ca0*/  PRMT R22, R201, 0x8880, RZ ;  /* 0x00008880c9167816 */ /* 0x020fca00000000ff */
[----:B------:R-:W-:-:S07]  /*6cb0*/  IMAD R19, R22, R23, RZ ;  /* 0x0000001716137224 */ /* 0x000fce00078e02ff */
.L_x_61:
[----:B------:R-:W-:Y:S05]  /*6cc0*/  BSYNC B1 ;  /* 0x0000000000017941 */ /* 0x000fea0003800000 */
.L_x_60:
[----:B------:R-:W-:Y:S01]  /*6cd0*/  @!P6 IMAD R191, R191, R200, R19 ;  /* 0x000000c8bfbfe224 */ /* 0x000fe200078e0213 */
[----:B------:R-:W-:Y:S04]  /*6ce0*/  BSSY B1, `(.L_x_62) ;  /* 0x0000006000017945 */ /* 0x000fe80003800000 */
[----:B------:R0:W-:Y:S01]  /*6cf0*/  @!P6 STG.E.U8 desc[UR52][R10.64+0x9], R191 ;  /* 0x000009bf0a00e986 */ /* 0x0001e2000c101134 */
[----:B------:R-:W-:Y:S05]  /*6d00*/  @P5 BRA `(.L_x_63) ;  /* 0x00000000000c5947 */ /* 0x000fea0003800000 */
[----:B-1----:R-:W5:Y:S02]  /*6d10*/  LDG.E.U8 R201, desc[UR52][R20.64+0x10] ;  /* 0x0000103414c97981 */ /* 0x002f64000c1e1100 */
[----:B-----5:R-:W-:-:S05]  /*6d20*/  PRMT R22, R201, 0x8880, RZ ;  /* 0x00008880c9167816 */ /* 0x020fca00000000ff */
[----:B------:R-:W-:-:S07]  /*6d30*/  IMAD R19, R22, R23, RZ ;  /* 0x0000001716137224 */ /* 0x000fce00078e02ff */
.L_x_63:
[----:B------:R-:W-:Y:S05]  /*6d40*/  BSYNC B1 ;  /* 0x0000000000017941 */ /* 0x000fea0003800000 */
.L_x_62:
        /* <DEDUP_REMOVED lines=10> */
.L_x_65:
[----:B------:R-:W-:Y:S05]  /*6df0*/  BSYNC B1 ;  /* 0x0000000000017941 */ /* 0x000fea0003800000 */
.L_x_64:
[----:B------:R-:W-:Y:S01]  /*6e00*/  @!P4 IMAD R177, R177, R200, R19 ;  /* 0x000000c8b1b1c224 */ /* 0x000fe200078e0213 */
[----:B------:R-:W-:Y:S04]  /*6e10*/  BSSY B1, `(.L_x_66) ;  /* 0x0000006000017945 */ /* 0x000fe80003800000 */
[----:B------:R0:W-:Y:S01]  /*6e20*/  @!P4 STG.E.U8 desc[UR52][R4.64+0x11], R177 ;  /* 0x000011b10400c986 */ /* 0x0001e2000c101134 */
[----:B------:R-:W-:Y:S05]  /*6e30*/  @P6 BRA `(.L_x_67) ;  /* 0x00000000000c6947 */ /* 0x000fea0003800000 */
[----:B-1----:R-:W5:Y:S02]  /*6e40*/  LDG.E.U8 R201, desc[UR52][R14.64+0x10] ;  /* 0x000010340ec97981 */ /* 0x002f64000c1e1100 */
[----:B-----5:R-:W-:-:S05]  /*6e50*/  PRMT R22, R201, 0x8880, RZ ;  /* 0x00008880c9167816 */ /* 0x020fca00000000ff */
[----:B------:R-:W-:-:S07]  /*6e60*/  IMAD R19, R22, R23, RZ ;  /* 0x0000001716137224 */ /* 0x000fce00078e02ff */
.L_x_67:
[----:B------:R-:W-:Y:S05]  /*6e70*/  BSYNC B1 ;  /* 0x0000000000017941 */ /* 0x000fea0003800000 */
.L_x_66:
[----:B----4-:R-:W-:Y:S01]  /*6e80*/  @!P6 IMAD R3, R178, R200, R19 ;  /* 0x000000c8b203e224 */ /* 0x010fe200078e0213 */
[----:B------:R-:W-:Y:S04]  /*6e90*/  BSSY B1, `(.L_x_68) ;  /* 0x0000006000017945 */ /* 0x000fe80003800000 */
[----:B------:R4:W-:Y:S01]  /*6ea0*/  @!P6 STG.E.U8 desc[UR52][R6.64+0x10], R3 ;  /* 0x000010030600e986 */ /* 0x0009e2000c101134 */
[----:B------:R-:W-:Y:S05]  /*6eb0*/  @P5 BRA `(.L_x_69) ;  /* 0x00000000000c5947 */ /* 0x000fea0003800000 */
[----:B-1----:R-:W5:Y:S02]  /*6ec0*/  LDG.E.U8 R201, desc[UR52][R14.64+0x11] ;  /* 0x000011340ec97981 */ /* 0x002f64000c1e1100 */
[----:B-----5:R-:W-:-:S05]  /*6ed0*/  PRMT R22, R201, 0x8880, RZ ;  /* 0x00008880c9167816 */ /* 0x020fca00000000ff */
[----:B------:R-:W-:-:S07]  /*6ee0*/  IMAD R19, R22, R23, RZ ;  /* 0x0000001716137224 */ /* 0x000fce00078e02ff */
.L_x_69:
[----:B------:R-:W-:Y:S05]  /*6ef0*/  BSYNC B1 ;  /* 0x0000000000017941 */ /* 0x000fea0003800000 */
.L_x_68:
        /* <DEDUP_REMOVED lines=10> */
.L_x_71:
[----:B------:R-:W-:Y:S05]  /*6fa0*/  BSYNC B1 ;  /* 0x0000000000017941 */ /* 0x000fea0003800000 */
.L_x_70:
[----:B----4-:R-:W-:Y:S01]  /*6fb0*/  @!P4 IMAD R3, R180, R200, R19 ;  /* 0x000000c8b403c224 */ /* 0x010fe200078e0213 */
[----:B------:R-:W-:Y:S04]  /*6fc0*/  BSSY B1, `(.L_x_72) ;  /* 0x0000006000017945 */ /* 0x000fe80003800000 */
[----:B------:R4:W-:Y:S01]  /*6fd0*/  @!P4 STG.E.U8 desc[UR52][R4.64+0x18], R3 ;  /* 0x000018030400c986 */ /* 0x0009e2000c101134 */
[----:B------:R-:W-:Y:S05]  /*6fe0*/  @P6 BRA `(.L_x_73) ;  /* 0x00000000000c6947 */ /* 0x000fea0003800000 */
[----:B-1----:R-:W5:Y:S02]  /*6ff0*/  LDG.E.U8 R201, desc[UR52][R20.64+0x19] ;  /* 0x0000193414c97981 */ /* 0x002f64000c1e1100 */
[----:B-----5:R-:W-:-:S05]  /*7000*/  PRMT R22, R201, 0x8880, RZ ;  /* 0x00008880c9167816 */ /* 0x020fca00000000ff */
[----:B------:R-:W-:-:S07]  /*7010*/  IMAD R19, R22, R23, RZ ;  /* 0x0000001716137224 */ /* 0x000fce00078e02ff */
.L_x_73:
[----:B------:R-:W-:Y:S05]  /*7020*/  BSYNC B1 ;  /* 0x0000000000017941 */ /* 0x000fea0003800000 */
.L_x_72:
[----:B------:R-:W-:Y:S01]  /*7030*/  @!P6 IMAD R181, R181, R200, R19 ;  /* 0x000000c8b5b5e224 */ /* 0x000fe200078e0213 */
[----:B------:R-:W-:Y:S04]  /*7040*/  BSSY B1, `(.L_x_74) ;  /* 0x0000006000017945 */ /* 0x000fe80003800000 */
[----:B------:R0:W-:Y:S01]  /*7050*/  @!P6 STG.E.U8 desc[UR52][R4.64+0x19], R181 ;  /* 0x000019b50400e986 */ /* 0x0001e2000c101134 */
[----:B------:R-:W-:Y:S05]  /*7060*/  @P5 BRA `(.L_x_75) ;  /* 0x00000000000c5947 */ /* 0x000fea0003800000 */
[----:B-1----:R-:W5:Y:S02]  /*7070*/  LDG.E.U8 R201, desc[UR52][R14.64+0x18] ;  /* 0x000018340ec97981 */ /* 0x002f64000c1e1100 */
[----:B-----5:R-:W-:-:S05]  /*7080*/  PRMT R22, R201, 0x8880, RZ ;  /* 0x00008880c9167816 */ /* 0x020fca00000000ff */
[----:B------:R-:W-:-:S07]  /*7090*/  IMAD R19, R22, R23, RZ ;  /* 0x0000001716137224 */ /* 0x000fce00078e02ff */
.L_x_75:
[----:B------:R-:W-:Y:S05]  /*70a0*/  BSYNC B1 ;  /* 0x0000000000017941 */ /* 0x000fea0003800000 */
.L_x_74:
        /* <DEDUP_REMOVED lines=10> */
.L_x_77:
[----:B------:R-:W-:Y:S05]  /*7150*/  BSYNC B1 ;  /* 0x0000000000017941 */ /* 0x000fea0003800000 */
.L_x_76:
[----:B------:R-:W-:Y:S01]  /*7160*/  @!P4 IMAD R183, R183, R200, R19 ;  /* 0x000000c8b7b7c224 */ /* 0x000fe200078e0213 */
[----:B------:R-:W-:Y:S04]  /*7170*/  BSSY B1, `(.L_x_78) ;  /* 0x0000006000017945 */ /* 0x000fe80003800000 */
[----:B------:R0:W-:Y:S01]  /*7180*/  @!P4 STG.E.U8 desc[UR52][R6.64+0x19], R183 ;  /* 0x000019b70600c986 */ /* 0x0001e2000c101134 */
[----:B------:R-:W-:Y:S05]  /*7190*/  @P6 BRA `(.L_x_79) ;  /* 0x00000000000c6947 */ /* 0x000fea0003800000 */
[----:B-1----:R-:W5:Y:S02]  /*71a0*/  LDG.E.U8 R201, desc[UR52][R12.64+0x10] ;  /* 0x000010340cc97981 */ /* 0x002f64000c1e1100 */
[----:B-----5:R-:W-:-:S05]  /*71b0*/  PRMT R22, R201, 0x8880, RZ ;  /* 0x00008880c9167816 */ /* 0x020fca00000000ff */
[----:B------:R-:W-:-:S07]  /*71c0*/  IMAD R19, R22, R23, RZ ;  /* 0x0000001716137224 */ /* 0x000fce00078e02ff */
.L_x_79:
[----:B------:R-:W-:Y:S05]  /*71d0*/  BSYNC B1 ;  /* 0x0000000000017941 */ /* 0x000fea0003800000 */
.L_x_78:
[----:B----4-:R-:W-:Y:S01]  /*71e0*/  @!P6 IMAD R3, R168, R200, R19 ;  /* 0x000000c8a803e224 */ /* 0x010fe200078e0213 */
[----:B------:R-:W-:Y:S04]  /*71f0*/  BSSY B1, `(.L_x_80) ;  /* 0x0000006000017945 */ /* 0x000fe80003800000 */
[----:B------:R4:W-:Y:S01]  /*7200*/  @!P6 STG.E.U8 desc[UR52][R8.64+0x10], R3 ;  /* 0x000010030800e986 */ /* 0x0009e2000c101134 */
[----:B------:R-:W-:Y:S05]  /*7210*/  @P5 BRA `(.L_x_81) ;  /* 0x00000000000c5947 */ /* 0x000fea0003800000 */
[----:B-1----:R-:W5:Y:S02]  /*7220*/  LDG.E.U8 R201, desc[UR52][R12.64+0x11] ;  /* 0x000011340cc97981 */ /* 0x002f64000c1e1100 */
[----:B-----5:R-:W-:-:S05]  /*7230*/  PRMT R22, R201, 0x8880, RZ ;  /* 0x00008880c9167816 */ /* 0x020fca00000000ff */
[----:B------:R-:W-:-:S07]  /*7240*/  IMAD R19, R22, R23, RZ ;  /* 0x0000001716137224 */ /* 0x000fce00078e02ff */
.L_x_81:
[----:B------:R-:W-:Y:S05]  /*7250*/  BSYNC B1 ;  /* 0x0000000000017941 */ /* 0x000fea0003800000 */
.L_x_80:
        /* <DEDUP_REMOVED lines=10> */
.L_x_83:
[----:B------:R-:W-:Y:S05]  /*7300*/  BSYNC B1 ;  /* 0x0000000000017941 */ /* 0x000fea0003800000 */
.L_x_82:
[----:B----4-:R-:W-:Y:S01]  /*7310*/  @!P4 IMAD R3, R170, R200, R19 ;  /* 0x000000c8aa03c224 */ /* 0x010fe200078e0213 */
[----:B------:R-:W-:Y:S04]  /*7320*/  BSSY B1, `(.L_x_84) ;  /* 0x0000006000017945 */ /* 0x000fe80003800000 */
[----:B------:R4:W-:Y:S01]  /*7330*/  @!P4 STG.E.U8 desc[UR52][R10.64+0x10], R3 ;  /* 0x000010030a00c986 */ /* 0x0009e2000c101134 */
[----:B------:R-:W-:Y:S05]  /*7340*/  @P6 BRA `(.L_x_85) ;  /* 0x00000000000c6947 */ /* 0x000fea0003800000 */
[----:B-1----:R-:W5:Y:S02]  /*7350*/  LDG.E.U8 R201, desc[UR52][R206.64+0x11] ;  /* 0x00001134cec97981 */ /* 0x002f64000c1e1100 */
[----:B-----5:R-:W-:-:S05]  /*7360*/  PRMT R22, R201, 0x8880, RZ ;  /* 0x00008880c9167816 */ /* 0x020fca00000000ff */
[----:B------:R-:W-:-:S07]  /*7370*/  IMAD R19, R22, R23, RZ ;  /* 0x0000001716137224 */ /* 0x000fce00078e02ff */
.L_x_85:
[----:B------:R-:W-:Y:S05]  /*7380*/  BSYNC B1 ;  /* 0x0000000000017941 */ /* 0x000fea0003800000 */
.L_x_84:
[----:B------:R-:W-:Y:S01]  /*7390*/  @!P6 IMAD R171, R171, R200, R19 ;  /* 0x000000c8ababe224 */ /* 0x000fe200078e0213 */
[----:B------:R-:W-:Y:S04]  /*73a0*/  BSSY B1, `(.L_x_86) ;  /* 0x0000006000017945 */ /* 0x000fe80003800000 */
[----:B------:R0:W-:Y:S01]  /*73b0*/  @!P6 STG.E.U8 desc[UR52][R10.64+0x11], R171 ;  /* 0x000011ab0a00e986 */ /* 0x0001e2000c101134 */
[----:B------:R-:W-:Y:S05]  /*73c0*/  @P5 BRA `(.L_x_87) ;  /* 0x00000000000c5947 */ /* 0x000fea0003800000 */
[----:B-1----:R-:W5:Y:S02]  /*73d0*/  LDG.E.U8 R201, desc[UR52][R12.64+0x18] ;  /* 0x000018340cc97981 */ /* 0x002f64000c1e1100 */
[----:B-----5:R-:W-:-:S05]  /*73e0*/  PRMT R22, R201, 0x8880, RZ ;  /* 0x00008880c9167816 */ /* 0x020fca00000000ff */
[----:B------:R-:W-:-:S07]  /*73f0*/  IMAD R19, R22, R23, RZ ;  /* 0x0000001716137224 */ /* 0x000fce00078e02ff */
.L_x_87:
[----:B------:R-:W-:Y:S05]  /*7400*/  BSYNC B1 ;  /* 0x0000000000017941 */ /* 0x000fea0003800000 */
.L_x_86:
        /* <DEDUP_REMOVED lines=10> */
.L_x_89:
[----:B------:R-:W-:Y:S05]  /*74b0*/  BSYNC B1 ;  /* 0x0000000000017941 */ /* 0x000fea0003800000 */
.L_x_88:
[----:B------:R-:W-:Y:S01]  /*74c0*/  @!P4 IMAD R173, R173, R200, R19 ;  /* 0x000000c8adadc224 */ /* 0x000fe200078e0213 */
[----:B------:R-:W-:Y:S04]  /*74d0*/  BSSY B1, `(.L_x_90) ;  /* 0x0000006000017945 */ /* 0x000fe80003800000 */
[----:B------:R0:W-:Y:S01]  /*74e0*/  @!P4 STG.E.U8 desc[UR52][R8.64+0x19], R173 ;  /* 0x000019ad0800c986 */ /* 0x0001e2000c101134 */
[----:B------:R-:W-:Y:S05]  /*74f0*/  @P6 BRA `(.L_x_91) ;  /* 0x00000000000c6947 */ /* 0x000fea0003800000 */
[----:B-1----:R-:W5:Y:S02]  /*7500*/  LDG.E.U8 R201, desc[UR52][R206.64+0x18] ;  /* 0x00001834cec97981 */ /* 0x002f64000c1e1100 */
[----:B-----5:R-:W-:-:S05]  /*7510*/  PRMT R22, R201, 0x8880, RZ ;  /* 0x00008880c9167816 */ /* 0x020fca00000000ff */
[----:B------:R-:W-:-:S07]  /*7520*/  IMAD R19, R22, R23, RZ ;  /* 0x0000001716137224 */ /* 0x000fce00078e02ff */
.L_x_91:
[----:B------:R-:W-:Y:S05]  /*7530*/  BSYNC B1 ;  /* 0x0000000000017941 */ /* 0x000fea0003800000 */
.L_x_90:
[----:B----4-:R-:W-:Y:S01]  /*7540*/  @!P6 IMAD R3, R174, R200, R19 ;  /* 0x000000c8ae03e224 */ /* 0x010fe200078e0213 */
[----:B------:R-:W-:Y:S04]  /*7550*/  BSSY B1, `(.L_x_92) ;  /* 0x0000006000017945 */ /* 0x000fe80003800000 */
[----:B------:R4:W-:Y:S01]  /*7560*/  @!P6 STG.E.U8 desc[UR52][R10.64+0x18], R3 ;  /* 0x000018030a00e986 */ /* 0x0009e2000c101134 */
[----:B------:R-:W-:Y:S05]  /*7570*/  @P5 BRA `(.L_x_93) ;  /* 0x00000000000c5947 */ /* 0x000fea0003800000 */
[----:B-1----:R-:W5:Y:S02]  /*7580*/  LDG.E.U8 R201, desc[UR52][R206.64+0x19] ;  /* 0x00001934cec97981 */ /* 0x002f64000c1e1100 */
[----:B-----5:R-:W-:-:S05]  /*7590*/  PRMT R22, R201, 0x8880, RZ ;  /* 0x00008880c9167816 */ /* 0x020fca00000000ff */
[----:B------:R-:W-:-:S07]  /*75a0*/  IMAD R19, R22, R23, RZ ;  /* 0x0000001716137224 */ /* 0x000fce00078e02ff */
.L_x_93:
[----:B------:R-:W-:Y:S05]  /*75b0*/  BSYNC B1 ;  /* 0x0000000000017941 */ /* 0x000fea0003800000 */
.L_x_92:
        /* <DEDUP_REMOVED lines=10> */
.L_x_95:
[----:B------:R-:W-:Y:S05]  /*7660*/  BSYNC B1 ;  /* 0x0000000000017941 */ /* 0x000fea0003800000 */
.L_x_94:
[----:B----4-:R-:W-:Y:S01]  /*7670*/  @!P4 IMAD R3, R160, R200, R19 ;  /* 0x000000c8a003c224 */ /* 0x010fe200078e0213 */
[----:B------:R-:W-:Y:S04]  /*7680*/  BSSY B1, `(.L_x_96) ;  /* 0x0000006000017945 */ /* 0x000fe80003800000 */
[----:B------:R4:W-:Y:S01]  /*7690*/  @!P4 STG.E.U8 desc[UR52][R4.64+0x20], R3 ;  /* 0x000020030400c986 */ /* 0x0009e2000c101134 */
[----:B------:R-:W-:Y:S05]  /*76a0*/  @P6 BRA `(.L_x_97) ;  /* 0x00000000000c6947 */ /* 0x000fea0003800000 */
[----:B-1----:R-:W5:Y:S02]  /*76b0*/  LDG.E.U8 R201, desc[UR52][R20.64+0x21] ;  /* 0x0000213414c97981 */ /* 0x002f64000c1e1100 */
[----:B-----5:R-:W-:-:S05]  /*76c0*/  PRMT R22, R201, 0x8880, RZ ;  /* 0x00008880c9167816 */ /* 0x020fca00000000ff */
[----:B------:R-:W-:-:S07]  /*76d0*/  IMAD R19, R22, R23, RZ ;  /* 0x0000001716137224 */ /* 0x000fce00078e02ff */
.L_x_97:
[----:B------:R-:W-:Y:S05]  /*76e0*/  BSYNC B1 ;  /* 0x0000000000017941 */ /* 0x000fea0003800000 */
.L_x_96:
[----:B------:R-:W-:Y:S01]  /*76f0*/  @!P6 IMAD R161, R161, R200, R19 ;  /* 0x000000c8a1a1e224 */ /* 0x000fe200078e0213 */
[----:B------:R-:W-:Y:S04]  /*7700*/  BSSY B1, `(.L_x_98) ;  /* 0x0000006000017945 */ /* 0x000fe80003800000 */
[----:B------:R0:W-:Y:S01]  /*7710*/  @!P6 STG.E.U8 desc[UR52][R4.64+0x21], R161 ;  /* 0x000021a10400e986 */ /* 0x0001e2000c101134 */
[----:B------:R-:W-:Y:S05]  /*7720*/  @P5 BRA `(.L_x_99) ;  /* 0x00000000000c5947 */ /* 0x000fea0003800000 */
[----:B-1----:R-:W5:Y:S02]  /*7730*/  LDG.E.U8 R201, desc[UR52][R14.64+0x20] ;  /* 0x000020340ec97981 */ /* 0x002f64000c1e1100 */
[----:B-----5:R-:W-:-:S05]  /*7740*/  PRMT R22, R201, 0x8880, RZ ;  /* 0x00008880c9167816 */ /* 0x020fca00000000ff */
[----:B------:R-:W-:-:S07]  /*7750*/  IMAD R19, R22, R23, RZ ;  /* 0x0000001716137224 */ /* 0x000fce00078e02ff */
.L_x_99:
[----:B------:R-:W-:Y:S05]  /*7760*/  BSYNC B1 ;  /* 0x0000000000017941 */ /* 0x000fea0003800000 */
.L_x_98:
        /* <DEDUP_REMOVED lines=10> */
.L_x_101:
[----:B------:R-:W-:Y:S05]  /*7810*/  BSYNC B1 ;  /* 0x0000000000017941 */ /* 0x000fea0003800000 */
.L_x_100:
[----:B------:R-:W-:Y:S01]  /*7820*/  @!P4 IMAD R163, R163, R200, R19 ;  /* 0x000000c8a3a3c224 */ /* 0x000fe200078e0213 */
[----:B------:R-:W-:Y:S04]  /*7830*/  BSSY B1, `(.L_x_102) ;  /* 0x0000006000017945 */ /* 0x000fe80003800000 */
[----:B------:R0:W-:Y:S01]  /*7840*/  @!P4 STG.E.U8 desc[UR52][R6.64+0x21], R163 ;  /* 0x000021a30600c986 */ /* 0x0001e2000c101134 */
[----:B------:R-:W-:Y:S05]  /*7850*/  @P6 BRA `(.L_x_103) ;  /* 0x00000000000c6947 */ /* 0x000fea0003800000 */
[----:B-1----:R-:W5:Y:S02]  /*7860*/  LDG.E.U8 R201, desc[UR52][R20.64+0x28] ;  /* 0x0000283414c97981 */ /* 0x002f64000c1e1100 */
[----:B-----5:R-:W-:-:S05]  /*7870*/  PRMT R22, R201, 0x8880, RZ ;  /* 0x00008880c9167816 */ /* 0x020fca00000000ff */
[----:B------:R-:W-:-:S07]  /*7880*/  IMAD R19, R22, R23, RZ ;  /* 0x0000001716137224 */ /* 0x000fce00078e02ff */
.L_x_103:
[----:B------:R-:W-:Y:S05]  /*7890*/  BSYNC B1 ;  /* 0x0000000000017941 */ /* 0x000fea0003800000 */
.L_x_102:
[----:B----4-:R-:W-:Y:S01]  /*78a0*/  @!P6 IMAD R3, R164, R200, R19 ;  /* 0x000000c8a403e224 */ /* 0x010fe200078e0213 */
[----:B------:R-:W-:Y:S04]  /*78b0*/  BSSY B1, `(.L_x_104) ;  /* 0x0000006000017945 */ /* 0x000fe80003800000 */
[----:B------:R4:W-:Y:S01]  /*78c0*/  @!P6 STG.E.U8 desc[UR52][R4.64+0x28], R3 ;  /* 0x000028030400e986 */ /* 0x0009e2000c101134 */
[----:B------:R-:W-:Y:S05]  /*78d0*/  @P5 BRA `(.L_x_105) ;  /* 0x00000000000c5947 */ /* 0x000fea0003800000 */
[----:B-1----:R-:W5:Y:S02]  /*78e0*/  LDG.E.U8 R201, desc[UR52][R20.64+0x29] ;  /* 0x0000293414c97981 */ /* 0x002f64000c1e1100 */
[----:B-----5:R-:W-:-:S05]  /*78f0*/  PRMT R22, R201, 0x8880, RZ ;  /* 0x00008880c9167816 */ /* 0x020fca00000000ff */
[----:B------:R-:W-:-:S07]  /*7900*/  IMAD R19, R22, R23, RZ ;  /* 0x0000001716137224 */ /* 0x000fce00078e02ff */
.L_x_105:
[----:B------:R-:W-:Y:S05]  /*7910*/  BSYNC B1 ;  /* 0x0000000000017941 */ /* 0x000fea0003800000 */
.L_x_104:
        /* <DEDUP_REMOVED lines=10> */
.L_x_107:
[----:B------:R-:W-:Y:S05]  /*79c0*/  BSYNC B1 ;  /* 0x0000000000017941 */ /* 0x000fea0003800000 */
.L_x_106:
[----:B----4-:R-:W-:Y:S01]  /*79d0*/  @!P4 IMAD R3, R166, R200, R19 ;  /* 0x000000c8a603c224 */ /* 0x010fe200078e0213 */
[----:B------:R-:W-:Y:S04]  /*79e0*/  BSSY B1, `(.L_x_108) ;  /* 0x0000006000017945 */ /* 0x000fe80003800000 */
[----:B------:R4:W-:Y:S01]  /*79f0*/  @!P4 STG.E.U8 desc[UR52][R6.64+0x28], R3 ;  /* 0x000028030600c986 */ /* 0x0009e2000c101134 */
[----:B------:R-:W-:Y:S05]  /*7a00*/  @P6 BRA `(.L_x_109) ;  /* 0x00000000000c6947 */ /* 0x000fea0003800000 */
[----:B-1----:R-:W5:Y:S02]  /*7a10*/  LDG.E.U8 R201, desc[UR52][R14.64+0x29] ;  /* 0x000029340ec97981 */ /* 0x002f64000c1e1100 */
[----:B-----5:R-:W-:-:S05]  /*7a20*/  PRMT R22, R201, 0x8880, RZ ;  /* 0x00008880c9167816 */ /* 0x020fca00000000ff */
[----:B------:R-:W-:-:S07]  /*7a30*/  IMAD R19, R22, R23, RZ ;  /* 0x0000001716137224 */ /* 0x000fce00078e02ff */
.L_x_109:
[----:B------:R-:W-:Y:S05]  /*7a40*/  BSYNC B1 ;  /* 0x0000000000017941 */ /* 0x000fea0003800000 */
.L_x_108:
[----:B------:R-:W-:Y:S01]  /*7a50*/  @!P6 IMAD R167, R167, R200, R19 ;  /* 0x000000c8a7a7e224 */ /* 0x000fe200078e0213 */
[----:B------:R-:W-:Y:S04]  /*7a60*/  BSSY B1, `(.L_x_110) ;  /* 0x0000006000017945 */ /* 0x000fe80003800000 */
[----:B------:R0:W-:Y:S01]  /*7a70*/  @!P6 STG.E.U8 desc[UR52][R6.64+0x29], R167 ;  /* 0x000029a70600e986 */ /* 0x0001e2000c101134 */
[----:B------:R-:W-:Y:S05]  /*7a80*/  @P5 BRA `(.L_x_111) ;  /* 0x00000000000c5947 */ /* 0x000fea0003800000 */
[----:B-1----:R-:W5:Y:S02]  /*7a90*/  LDG.E.U8 R201, desc[UR52][R12.64+0x20] ;  /* 0x000020340cc97981 */ /* 0x002f64000c1e1100 */
[----:B-----5:R-:W-:-:S05]  /*7aa0*/  PRMT R22, R201, 0x8880, RZ ;  /* 0x00008880c9167816 */ /* 0x020fca00000000ff */
[----:B------:R-:W-:-:S07]  /*7ab0*/  IMAD R19, R22, R23, RZ ;  /* 0x0000001716137224 */ /* 0x000fce00078e02ff */
.L_x_111:
[----:B------:R-:W-:Y:S05]  /*7ac0*/  BSYNC B1 ;  /* 0x0000000000017941 */ /* 0x000fea0003800000 */
.L_x_110:
        /* <DEDUP_REMOVED lines=10> */
.L_x_113:
[----:B------:R-:W-:Y:S05]  /*7b70*/  BSYNC B1 ;  /* 0x0000000000017941 */ /* 0x000fea0003800000 */
.L_x_112:
[----:B------:R-:W-:Y:S01]  /*7b80*/  @!P4 IMAD R153, R153, R200, R19 ;  /* 0x000000c89999c224 */ /* 0x000fe200078e0213 */
[----:B------:R-:W-:Y:S04]  /*7b90*/  BSSY B1, `(.L_x_114) ;  /* 0x0000006000017945 */ /* 0x000fe80003800000 */
[----:B------:R0:W-:Y:S01]  /*7ba0*/  @!P4 STG.E.U8 desc[UR52][R8.64+0x21], R153 ;  /* 0x000021990800c986 */ /* 0x0001e2000c101134 */
[----:B------:R-:W-:Y:S05]  /*7bb0*/  @P6 BRA `(.L_x_115) ;  /* 0x00000000000c6947 */ /* 0x000fea0003800000 */
[----:B-1----:R-:W5:Y:S02]  /*7bc0*/  LDG.E.U8 R201, desc[UR52][R206.64+0x20] ;  /* 0x00002034cec97981 */ /* 0x002f64000c1e1100 */
[----:B-----5:R-:W-:-:S05]  /*7bd0*/  PRMT R22, R201, 0x8880, RZ ;  /* 0x00008880c9167816 */ /* 0x020fca00000000ff */
[----:B------:R-:W-:-:S07]  /*7be0*/  IMAD R19, R22, R23, RZ ;  /* 0x0000001716137224 */ /* 0x000fce00078e02ff */
.L_x_115:
[----:B------:R-:W-:Y:S05]  /*7bf0*/  BSYNC B1 ;  /* 0x0000000000017941 */ /* 0x000fea0003800000 */
.L_x_114:
[----:B----4-:R-:W-:Y:S01]  /*7c00*/  @!P6 IMAD R3, R154, R200, R19 ;  /* 0x000000c89a03e224 */ /* 0x010fe200078e0213 */
[----:B------:R-:W-:Y:S04]  /*7c10*/  BSSY B1, `(.L_x_116) ;  /* 0x0000006000017945 */ /* 0x000fe80003800000 */
[----:B------:R4:W-:Y:S01]  /*7c20*/  @!P6 STG.E.U8 desc[UR52][R10.64+0x20], R3 ;  /* 0x000020030a00e986 */ /* 0x0009e2000c101134 */
[----:B------:R-:W-:Y:S05]  /*7c30*/  @P5 BRA `(.L_x_117) ;  /* 0x00000000000c5947 */ /* 0x000fea0003800000 */
[----:B-1----:R-:W5:Y:S02]  /*7c40*/  LDG.E.U8 R201, desc[UR52][R206.64+0x21] ;  /* 0x00002134cec97981 */ /* 0x002f64000c1e1100 */
[----:B-----5:R-:W-:-:S05]  /*7c50*/  PRMT R22, R201, 0x8880, RZ ;  /* 0x00008880c9167816 */ /* 0x020fca00000000ff */
[----:B------:R-:W-:-:S07]  /*7c60*/  IMAD R19, R22, R23, RZ ;  /* 0x0000001716137224 */ /* 0x000fce00078e02ff */
.L_x_117:
[----:B------:R-:W-:Y:S05]  /*7c70*/  BSYNC B1 ;  /* 0x0000000000017941 */ /* 0x000fea0003800000 */
.L_x_116:
        /* <DEDUP_REMOVED lines=10> */
.L_x_119:
[----:B------:R-:W-:Y:S05]  /*7d20*/  BSYNC B1 ;  /* 0x0000000000017941 */ /* 0x000fea0003800000 */
.L_x_118:
[----:B----4-:R-:W-:Y:S01]  /*7d30*/  @!P4 IMAD R3, R156, R200, R19 ;  /* 0x000000c89c03c224 */ /* 0x010fe200078e0213 */
[----:B------:R-:W-:Y:S04]  /*7d40*/  BSSY B1, `(.L_x_120) ;  /* 0x0000006000017945 */ /* 0x000fe80003800000 */
[----:B------:R4:W-:Y:S01]  /*7d50*/  @!P4 STG.E.U8 desc[UR52][R8.64+0x28], R3 ;  /* 0x000028030800c986 */ /* 0x0009e2000c101134 */
[----:B------:R-:W-:Y:S05]  /*7d60*/  @P6 BRA `(.L_x_121) ;  /* 0x00000000000c6947 */ /* 0x000fea0003800000 */
[----:B-1----:R-:W5:Y:S02]  /*7d70*/  LDG.E.U8 R201, desc[UR52][R12.64+0x29] ;  /* 0x000029340cc97981 */ /* 0x002f64000c1e1100 */
[----:B-----5:R-:W-:-:S05]  /*7d80*/  PRMT R22, R201, 0x8880, RZ ;  /* 0x00008880c9167816 */ /* 0x020fca00000000ff */
[----:B------:R-:W-:-:S07]  /*7d90*/  IMAD R19, R22, R23, RZ ;  /* 0x0000001716137224 */ /* 0x000fce00078e02ff */
.L_x_121:
[----:B------:R-:W-:Y:S05]  /*7da0*/  BSYNC B1 ;  /* 0x0000000000017941 */ /* 0x000fea0003800000 */
.L_x_120:
[----:B------:R-:W-:Y:S01]  /*7db0*/  @!P6 IMAD R157, R157, R200, R19 ;  /* 0x000000c89d9de224 */ /* 0x000fe200078e0213 */
[----:B------:R-:W-:Y:S04]  /*7dc0*/  BSSY B1, `(.L_x_122) ;  /* 0x0000006000017945 */ /* 0x000fe80003800000 */
[----:B------:R0:W-:Y:S01]  /*7dd0*/  @!P6 STG.E.U8 desc[UR52][R8.64+0x29], R157 ;  /* 0x0000299d0800e986 */ /* 0x0001e2000c101134 */
[----:B------:R-:W-:Y:S05]  /*7de0*/  @P5 BRA `(.L_x_123) ;  /* 0x00000000000c5947 */ /* 0x000fea0003800000 */
[----:B-1----:R-:W5:Y:S02]  /*7df0*/  LDG.E.U8 R201, desc[UR52][R206.64+0x28] ;  /* 0x00002834cec97981 */ /* 0x002f64000c1e1100 */
[----:B-----5:R-:W-:-:S05]  /*7e00*/  PRMT R22, R201, 0x8880, RZ ;  /* 0x00008880c9167816 */ /* 0x020fca00000000ff */
[----:B------:R-:W-:-:S07]  /*7e10*/  IMAD R19, R22, R23, RZ ;  /* 0x0000001716137224 */ /* 0x000fce00078e02ff */
.L_x_123:
[----:B------:R-:W-:Y:S05]  /*7e20*/  BSYNC B1 ;  /* 0x0000000000017941 */ /* 0x000fea0003800000 */
.L_x_122:
        /* <DEDUP_REMOVED lines=10> */
.L_x_125:
[----:B------:R-:W-:Y:S05]  /*7ed0*/  BSYNC B1 ;  /* 0x0000000000017941 */ /* 0x000fea0003800000 */
.L_x_124:
[----:B------:R-:W-:Y:S01]  /*7ee0*/  @!P4 IMAD R159, R159, R200, R19 ;  /* 0x000000c89f9fc224 */ /* 0x000fe200078e0213 */
[----:B------:R-:W-:Y:S04]  /*7ef0*/  BSSY B1, `(.L_x_126) ;  /* 0x0000006000017945 */ /* 0x000fe80003800000 */
[----:B------:R0:W-:Y:S01]  /*7f00*/  @!P4 STG.E.U8 desc[UR52][R10.64+0x29], R159 ;  /* 0x0000299f0a00c986 */ /* 0x0001e2000c101134 */
[----:B------:R-:W-:Y:S05]  /*7f10*/  @P6 BRA `(.L_x_127) ;  /* 0x00000000000c6947 */ /* 0x000fea0003800000 */
[----:B-1----:R-:W5:Y:S02]  /*7f20*/  LDG.E.U8 R201, desc[UR52][R20.64+0x30] ;  /* 0x0000303414c97981 */ /* 0x002f64000c1e1100 */
[----:B-----5:R-:W-:-:S05]  /*7f30*/  PRMT R22, R201, 0x8880, RZ ;  /* 0x00008880c9167816 */ /* 0x020fca00000000ff */
[----:B------:R-:W-:-:S07]  /*7f40*/  IMAD R19, R22, R23, RZ ;  /* 0x0000001716137224 */ /* 0x000fce00078e02ff */
.L_x_127:
[----:B------:R-:W-:Y:S05]  /*7f50*/  BSYNC B1 ;  /* 0x0000000000017941 */ /* 0x000fea0003800000 */
.L_x_126:
[----:B----4-:R-:W-:Y:S01]  /*7f60*/  @!P6 IMAD R3, R144, R200, R19 ;  /* 0x000000c89003e224 */ /* 0x010fe200078e0213 */
[----:B------:R-:W-:Y:S04]  /*7f70*/  BSSY B1, `(.L_x_128) ;  /* 0x0000006000017945 */ /* 0x000fe80003800000 */
[----:B------:R4:W-:Y:S01]  /*7f80*/  @!P6 STG.E.U8 desc[UR52][R4.64+0x30], R3 ;  /* 0x000030030400e986 */ /* 0x0009e2000c101134 */
[----:B------:R-:W-:Y:S05]  /*7f90*/  @P5 BRA `(.L_x_129) ;  /* 0x00000000000c5947 */ /* 0x000fea0003800000 */
[----:B-1----:R-:W5:Y:S02]  /*7fa0*/  LDG.E.U8 R201, desc[UR52][R20.64+0x31] ;  /* 0x0000313414c97981 */ /* 0x002f64000c1e1100 */
[----:B-----5:R-:W-:-:S05]  /*7fb0*/  PRMT R22, R201, 0x8880, RZ ;  /* 0x00008880c9167816 */ /* 0x020fca00000000ff */
[----:B------:R-:W-:-:S07]  /*7fc0*/  IMAD R19, R22, R23, RZ ;  /* 0x0000001716137224 */ /* 0x000fce00078e02ff */
.L_x_129:
[----:B------:R-:W-:Y:S05]  /*7fd0*/  BSYNC B1 ;  /* 0x0000000000017941 */ /* 0x000fea0003800000 */
.L_x_128:
        /* <DEDUP_REMOVED lines=10> */
.L_x_131:
[----:B------:R-:W-:Y:S05]  /*8080*/  BSYNC B1 ;  /* 0x0000000000017941 */ /* 0x000fea0003800000 */
.L_x_130:
[----:B----4-:R-:W-:Y:S01]  /*8090*/  @!P4 IMAD R3, R146, R200, R19 ;  /* 0x000000c89203c224 */ /* 0x010fe200078e0213 */
[----:B------:R-:W-:Y:S04]  /*80a0*/  BSSY B1, `(.L_x_132) ;  /* 0x0000006000017945 */ /* 0x000fe80003800000 */
[----:B------:R4:W-:Y:S01]  /*80b0*/  @!P4 STG.E.U8 desc[UR52][R6.64+0x30], R3 ;  /* 0x000030030600c986 */ /* 0x0009e2000c101134 */
[----:B------:R-:W-:Y:S05]  /*80c0*/  @P6 BRA `(.L_x_133) ;  /* 0x00000000000c6947 */ /* 0x000fea0003800000 */
[----:B-1----:R-:W5:Y:S02]  /*80d0*/  LDG.E.U8 R201, desc[UR52][R14.64+0x31] ;  /* 0x000031340ec97981 */ /* 0x002f64000c1e1100 */
[----:B-----5:R-:W-:-:S05]  /*80e0*/  PRMT R22, R201, 0x8880, RZ ;  /* 0x00008880c9167816 */ /* 0x020fca00000000ff */
[----:B------:R-:W-:-:S07]  /*80f0*/  IMAD R19, R22, R23, RZ ;  /* 0x0000001716137224 */ /* 0x000fce00078e02ff */
.L_x_133:
[----:B------:R-:W-:Y:S05]  /*8100*/  BSYNC B1 ;  /* 0x0000000000017941 */ /* 0x000fea0003800000 */
.L_x_132:
[----:B------:R-:W-:Y:S01]  /*8110*/  @!P6 IMAD R147, R147, R200, R19 ;  /* 0x000000c89393e224 */ /* 0x000fe200078e0213 */
[----:B------:R-:W-:Y:S04]  /*8120*/  BSSY B1, `(.L_x_134) ;  /* 0x0000006000017945 */ /* 0x000fe80003800000 */
[----:B------:R0:W-:Y:S01]  /*8130*/  @!P6 STG.E.U8 desc[UR52][R6.64+0x31], R147 ;  /* 0x000031930600e986 */ /* 0x0001e2000c101134 */
[----:B------:R-:W-:Y:S05]  /*8140*/  @P5 BRA `(.L_x_135) ;  /* 0x00000000000c5947 */ /* 0x000fea0003800000 */
[----:B-1----:R-:W5:Y:S02]  /*8150*/  LDG.E.U8 R201, desc[UR52][R20.64+0x38] ;  /* 0x0000383414c97981 */ /* 0x002f64000c1e1100 */
[----:B-----5:R-:W-:-:S05]  /*8160*/  PRMT R22, R201, 0x8880, RZ ;  /* 0x00008880c9167816 */ /* 0x020fca00000000ff */
[----:B------:R-:W-:-:S07]  /*8170*/  IMAD R19, R22, R23, RZ ;  /* 0x0000001716137224 */ /* 0x000fce00078e02ff */
.L_x_135:
[----:B------:R-:W-:Y:S05]  /*8180*/  BSYNC B1 ;  /* 0x0000000000017941 */ /* 0x000fea0003800000 */
.L_x_134:
        /* <DEDUP_REMOVED lines=10> */
.L_x_137:
[----:B------:R-:W-:Y:S05]  /*8230*/  BSYNC B1 ;  /* 0x0000000000017941 */ /* 0x000fea0003800000 */
.L_x_136:
[----:B------:R-:W-:Y:S01]  /*8240*/  @!P4 IMAD R149, R149, R200, R19 ;  /* 0x000000c89595c224 */ /* 0x000fe200078e0213 */
[----:B------:R-:W-:Y:S04]  /*8250*/  BSSY B1, `(.L_x_138) ;  /* 0x0000006000017945 */ /* 0x000fe80003800000 */
[----:B------:R0:W-:Y:S01]  /*8260*/  @!P4 STG.E.U8 desc[UR52][R4.64+0x39], R149 ;  /* 0x000039950400c986 */ /* 0x0001e2000c101134 */
[----:B------:R-:W-:Y:S05]  /*8270*/  @P6 BRA `(.L_x_139) ;  /* 0x00000000000c6947 */ /* 0x000fea0003800000 */
[----:B-1----:R-:W5:Y:S02]  /*8280*/  LDG.E.U8 R201, desc[UR52][R14.64+0x38] ;  /* 0x000038340ec97981 */ /* 0x002f64000c1e1100 */
[----:B-----5:R-:W-:-:S05]  /*8290*/  PRMT R22, R201, 0x8880, RZ ;  /* 0x00008880c9167816 */ /* 0x020fca00000000ff */
[----:B------:R-:W-:-:S07]  /*82a0*/  IMAD R19, R22, R23, RZ ;  /* 0x0000001716137224 */ /* 0x000fce00078e02ff */
.L_x_139:
[----:B------:R-:W-:Y:S05]  /*82b0*/  BSYNC B1 ;  /* 0x0000000000017941 */ /* 0x000fea0003800000 */
.L_x_138:
[----:B----4-:R-:W-:Y:S01]  /*82c0*/  @!P6 IMAD R3, R150, R200, R19 ;  /* 0x000000c89603e224 */ /* 0x010fe200078e0213 */
[----:B------:R-:W-:Y:S04]  /*82d0*/  BSSY B1, `(.L_x_140) ;  /* 0x0000006000017945 */ /* 0x000fe80003800000 */
[----:B------:R4:W-:Y:S01]  /*82e0*/  @!P6 STG.E.U8 desc[UR52][R6.64+0x38], R3 ;  /* 0x000038030600e986 */ /* 0x0009e2000c101134 */
[----:B------:R-:W-:Y:S05]  /*82f0*/  @P5 BRA `(.L_x_141) ;  /* 0x00000000000c5947 */ /* 0x000fea0003800000 */
[----:B-1----:R-:W5:Y:S02]  /*8300*/  LDG.E.U8 R201, desc[UR52][R14.64+0x39] ;  /* 0x000039340ec97981 */ /* 0x002f64000c1e1100 */
[----:B-----5:R-:W-:-:S05]  /*8310*/  PRMT R22, R201, 0x8880, RZ ;  /* 0x00008880c9167816 */ /* 0x020fca00000000ff */
[----:B------:R-:W-:-:S07]  /*8320*/  IMAD R19, R22, R23, RZ ;  /* 0x0000001716137224 */ /* 0x000fce00078e02ff */
.L_x_141:
[----:B------:R-:W-:Y:S05]  /*8330*/  BSYNC B1 ;  /* 0x0000000000017941 */ /* 0x000fea0003800000 */
.L_x_140:
        /* <DEDUP_REMOVED lines=10> */
.L_x_143:
[----:B------:R-:W-:Y:S05]  /*83e0*/  BSYNC B1 ;  /* 0x0000000000017941 */ /* 0x000fea0003800000 */
.L_x_142:
[----:B----4-:R-:W-:Y:S01]  /*83f0*/  @!P4 IMAD R3, R136, R200, R19 ;  /* 0x000000c88803c224 */ /* 0x010fe200078e0213 */
[----:B------:R-:W-:Y:S04]  /*8400*/  BSSY B1, `(.L_x_144) ;  /* 0x0000006000017945 */ /* 0x000fe80003800000 */
[----:B------:R4:W-:Y:S01]  /*8410*/  @!P4 STG.E.U8 desc[UR52][R8.64+0x30], R3 ;  /* 0x000030030800c986 */ /* 0x0009e2000c101134 */
[----:B------:R-:W-:Y:S05]  /*8420*/  @P6 BRA `(.L_x_145) ;  /* 0x00000000000c6947 */ /* 0x000fea0003800000 */
[----:B-1----:R-:W5:Y:S02]  /*8430*/  LDG.E.U8 R201, desc[UR52][R12.64+0x31] ;  /* 0x000031340cc97981 */ /* 0x002f64000c1e1100 */
[----:B-----5:R-:W-:-:S05]  /*8440*/  PRMT R22, R201, 0x8880, RZ ;  /* 0x00008880c9167816 */ /* 0x020fca00000000ff */
[----:B------:R-:W-:-:S07]  /*8450*/  IMAD R19, R22, R23, RZ ;  /* 0x0000001716137224 */ /* 0x000fce00078e02ff */
.L_x_145:
[----:B------:R-:W-:Y:S05]  /*8460*/  BSYNC B1 ;  /* 0x0000000000017941 */ /* 0x000fea0003800000 */
.L_x_144:
[----:B------:R-:W-:Y:S01]  /*8470*/  @!P6 IMAD R137, R137, R200, R19 ;  /* 0x000000c88989e224 */ /* 0x000fe200078e0213 */
[----:B------:R-:W-:Y:S04]  /*8480*/  BSSY B1, `(.L_x_146) ;  /* 0x0000006000017945 */ /* 0x000fe80003800000 */
[----:B------:R0:W-:Y:S01]  /*8490*/  @!P6 STG.E.U8 desc[UR52][R8.64+0x31], R137 ;  /* 0x000031890800e986 */ /* 0x0001e2000c101134 */
[----:B------:R-:W-:Y:S05]  /*84a0*/  @P5 BRA `(.L_x_147) ;  /* 0x00000000000c5947 */ /* 0x000fea0003800000 */
[----:B-1----:R-:W5:Y:S02]  /*84b0*/  LDG.E.U8 R201, desc[UR52][R206.64+0x30] ;  /* 0x00003034cec97981 */ /* 0x002f64000c1e1100 */
[----:B-----5:R-:W-:-:S05]  /*84c0*/  PRMT R22, R201, 0x8880, RZ ;  /* 0x00008880c9167816 */ /* 0x020fca00000000ff */
[----:B------:R-:W-:-:S07]  /*84d0*/  IMAD R19, R22, R23, RZ ;  /* 0x0000001716137224 */ /* 0x000fce00078e02ff */
.L_x_147:
[----:B------:R-:W-:Y:S05]  /*84e0*/  BSYNC B1 ;  /* 0x0000000000017941 */ /* 0x000fea0003800000 */
.L_x_146:
        /* <DEDUP_REMOVED lines=10> */
.L_x_149:
[----:B------:R-:W-:Y:S05]  /*8590*/  BSYNC B1 ;  /* 0x0000000000017941 */ /* 0x000fea0003800000 */
.L_x_148:
[----:B------:R-:W-:Y:S01]  /*85a0*/  @!P4 IMAD R139, R139, R200, R19 ;  /* 0x000000c88b8bc224 */ /* 0x000fe200078e0213 */
[----:B------:R-:W-:Y:S04]  /*85b0*/  BSSY B1, `(.L_x_150) ;  /* 0x0000006000017945 */ /* 0x000fe80003800000 */
[----:B------:R0:W-:Y:S01]  /*85c0*/  @!P4 STG.E.U8 desc[UR52][R10.64+0x31], R139 ;  /* 0x0000318b0a00c986 */ /* 0x0001e2000c101134 */
[----:B------:R-:W-:Y:S05]  /*85d0*/  @P6 BRA `(.L_x_151) ;  /* 0x00000000000c6947 */ /* 0x000fea0003800000 */
[----:B-1----:R-:W5:Y:S02]  /*85e0*/  LDG.E.U8 R201, desc[UR52][R12.64+0x38] ;  /* 0x000038340cc97981 */ /* 0x002f64000c1e1100 */
[----:B-----5:R-:W-:-:S05]  /*85f0*/  PRMT R22, R201, 0x8880, RZ ;  /* 0x00008880c9167816 */ /* 0x020fca00000000ff */
[----:B------:R-:W-:-:S07]  /*8600*/  IMAD R19, R22, R23, RZ ;  /* 0x0000001716137224 */ /* 0x000fce00078e02ff */
.L_x_151:
[----:B------:R-:W-:Y:S05]  /*8610*/  BSYNC B1 ;  /* 0x0000000000017941 */ /* 0x000fea0003800000 */
.L_x_150:
[----:B----4-:R-:W-:Y:S01]  /*8620*/  @!P6 IMAD R3, R140, R200, R19 ;  /* 0x000000c88c03e224 */ /* 0x010fe200078e0213 */
[----:B------:R-:W-:Y:S04]  /*8630*/  BSSY B1, `(.L_x_152) ;  /* 0x0000006000017945 */ /* 0x000fe80003800000 */
[----:B------:R4:W-:Y:S01]  /*8640*/  @!P6 STG.E.U8 desc[UR52][R8.64+0x38], R3 ;  /* 0x000038030800e986 */ /* 0x0009e2000c101134 */
[----:B------:R-:W-:Y:S05]  /*8650*/  @P5 BRA `(.L_x_153) ;  /* 0x00000000000c5947 */ /* 0x000fea0003800000 */
[----:B-1----:R-:W5:Y:S02]  /*8660*/  LDG.E.U8 R201, desc[UR52][R12.64+0x39] ;  /* 0x000039340cc97981 */ /* 0x002f64000c1e1100 */
[----:B-----5:R-:W-:-:S05]  /*8670*/  PRMT R22, R201, 0x8880, RZ ;  /* 0x00008880c9167816 */ /* 0x020fca00000000ff */
[----:B------:R-:W-:-:S07]  /*8680*/  IMAD R19, R22, R23, RZ ;  /* 0x0000001716137224 */ /* 0x000fce00078e02ff */
.L_x_153:
[----:B------:R-:W-:Y:S05]  /*8690*/  BSYNC B1 ;  /* 0x0000000000017941 */ /* 0x000fea0003800000 */
.L_x_152:
        /* <DEDUP_REMOVED lines=10> */
.L_x_155:
[----:B------:R-:W-:Y:S05]  /*8740*/  BSYNC B1 ;  /* 0x0000000000017941 */ /* 0x000fea0003800000 */
.L_x_154:
[----:B----4-:R-:W-:Y:S01]  /*8750*/  @!P4 IMAD R3, R142, R200, R19 ;  /* 0x000000c88e03c224 */ /* 0x010fe200078e0213 */
[----:B------:R-:W-:Y:S04]  /*8760*/  BSSY B1, `(.L_x_156) ;  /* 0x0000006000017945 */ /* 0x000fe80003800000 */
[----:B------:R4:W-:Y:S01]  /*8770*/  @!P4 STG.E.U8 desc[UR52][R10.64+0x38], R3 ;  /* 0x000038030a00c986 */ /* 0x0009e2000c101134 */
[----:B------:R-:W-:Y:S05]  /*8780*/  @P6 BRA `(.L_x_157) ;  /* 0x00000000000c6947 */ /* 0x000fea0003800000 */
[----:B-1----:R-:W5:Y:S02]  /*8790*/  LDG.E.U8 R201, desc[UR52][R206.64+0x39] ;  /* 0x00003934cec97981 */ /* 0x002f64000c1e1100 */
[----:B-----5:R-:W-:-:S05]  /*87a0*/  PRMT R22, R201, 0x8880, RZ ;  /* 0x00008880c9167816 */ /* 0x020fca00000000ff */
[----:B------:R-:W-:-:S07]  /*87b0*/  IMAD R19, R22, R23, RZ ;  /* 0x0000001716137224 */ /* 0x000fce00078e02ff */
.L_x_157:
[----:B------:R-:W-:Y:S05]  /*87c0*/  BSYNC B1 ;  /* 0x0000000000017941 */ /* 0x000fea0003800000 */
.L_x_156:
[----:B------:R-:W-:Y:S01]  /*87d0*/  @!P6 IMAD R143, R143, R200, R19 ;  /* 0x000000c88f8fe224 */ /* 0x000fe200078e0213 */
[----:B------:R-:W-:Y:S04]  /*87e0*/  BSSY B1, `(.L_x_158) ;  /* 0x0000006000017945 */ /* 0x000fe80003800000 */
[----:B------:R0:W-:Y:S01]  /*87f0*/  @!P6 STG.E.U8 desc[UR52][R10.64+0x39], R143 ;  /* 0x0000398f0a00e986 */ /* 0x0001e2000c101134 */
[----:B------:R-:W-:Y:S05]  /*8800*/  @P5 BRA `(.L_x_159) ;  /* 0x00000000000c5947 */ /* 0x000fea0003800000 */
[----:B-1----:R-:W5:Y:S02]  /*8810*/  LDG.E.U8 R201, desc[UR52][R20.64+0x40] ;  /* 0x0000403414c97981 */ /* 0x002f64000c1e1100 */
[----:B-----5:R-:W-:-:S05]  /*8820*/  PRMT R22, R201, 0x8880, RZ ;  /* 0x00008880c9167816 */ /* 0x020fca00000000ff */
[----:B------:R-:W-:-:S07]  /*8830*/  IMAD R19, R22, R23, RZ ;  /* 0x0000001716137224 */ /* 0x000fce00078e02ff */
.L_x_159:
[----:B------:R-:W-:Y:S05]  /*8840*/  BSYNC B1 ;  /* 0x0000000000017941 */ /* 0x000fea0003800000 */
.L_x_158:
        /* <DEDUP_REMOVED lines=10> */
.L_x_161:
[----:B------:R-:W-:Y:S05]  /*88f0*/  BSYNC B1 ;  /* 0x0000000000017941 */ /* 0x000fea0003800000 */
.L_x_160:
[----:B------:R-:W-:Y:S01]  /*8900*/  @!P4 IMAD R129, R129, R200, R19 ;  /* 0x000000c88181c224 */ /* 0x000fe200078e0213 */
[----:B------:R-:W-:Y:S04]  /*8910*/  BSSY B1, `(.L_x_162) ;  /* 0x0000006000017945 */ /* 0x000fe80003800000 */
[----:B------:R0:W-:Y:S01]  /*8920*/  @!P4 STG.E.U8 desc[UR52][R4.64+0x41], R129 ;  /* 0x000041810400c986 */ /* 0x0001e2000c101134 */
[----:B------:R-:W-:Y:S05]  /*8930*/  @P6 BRA `(.L_x_163) ;  /* 0x00000000000c6947 */ /* 0x000fea0003800000 */
[----:B-1----:R-:W5:Y:S02]  /*8940*/  LDG.E.U8 R201, desc[UR52][R14.64+0x40] ;  /* 0x000040340ec97981 */ /* 0x002f64000c1e1100 */
[----:B-----5:R-:W-:-:S05]  /*8950*/  PRMT R22, R201, 0x8880, RZ ;  /* 0x00008880c9167816 */ /* 0x020fca00000000ff */
[----:B------:R-:W-:-:S07]  /*8960*/  IMAD R19, R22, R23, RZ ;  /* 0x0000001716137224 */ /* 0x000fce00078e02ff */
.L_x_163:
[----:B------:R-:W-:Y:S05]  /*8970*/  BSYNC B1 ;  /* 0x0000000000017941 */ /* 0x000fea0003800000 */
.L_x_162:
[----:B----4-:R-:W-:Y:S01]  /*8980*/  @!P6 IMAD R3, R130, R200, R19 ;  /* 0x000000c88203e224 */ /* 0x010fe200078e0213 */
[----:B------:R-:W-:Y:S04]  /*8990*/  BSSY B1, `(.L_x_164) ;  /* 0x0000006000017945 */ /* 0x000fe80003800000 */
[----:B------:R4:W-:Y:S01]  /*89a0*/  @!P6 STG.E.U8 desc[UR52][R6.64+0x40], R3 ;  /* 0x000040030600e986 */ /* 0x0009e2000c101134 */
[----:B------:R-:W-:Y:S05]  /*89b0*/  @P5 BRA `(.L_x_165) ;  /* 0x00000000000c5947 */ /* 0x000fea0003800000 */
[----:B-1----:R-:W5:Y:S02]  /*89c0*/  LDG.E.U8 R201, desc[UR52][R14.64+0x41] ;  /* 0x000041340ec97981 */ /* 0x002f64000c1e1100 */
[----:B-----5:R-:W-:-:S05]  /*89d0*/  PRMT R22, R201, 0x8880, RZ ;  /* 0x00008880c9167816 */ /* 0x020fca00000000ff */
[----:B------:R-:W-:-:S07]  /*89e0*/  IMAD R19, R22, R23, RZ ;  /* 0x0000001716137224 */ /* 0x000fce00078e02ff */
.L_x_165:
[----:B------:R-:W-:Y:S05]  /*89f0*/  BSYNC B1 ;  /* 0x0000000000017941 */ /* 0x000fea0003800000 */
.L_x_164:
        /* <DEDUP_REMOVED lines=10> */
.L_x_167:
[----:B------:R-:W-:Y:S05]  /*8aa0*/  BSYNC B1 ;  /* 0x0000000000017941 */ /* 0x000fea0003800000 */
.L_x_166:
[----:B----4-:R-:W-:Y:S01]  /*8ab0*/  @!P4 IMAD R3, R132, R200, R19 ;  /* 0x000000c88403c224 */ /* 0x010fe200078e0213 */
[----:B------:R-:W-:Y:S04]  /*8ac0*/  BSSY B1, `(.L_x_168) ;  /* 0x0000006000017945 */ /* 0x000fe80003800000 */
[----:B------:R4:W-:Y:S01]  /*8ad0*/  @!P4 STG.E.U8 desc[UR52][R4.64+0x48], R3 ;  /* 0x000048030400c986 */ /* 0x0009e2000c101134 */
[----:B------:R-:W-:Y:S05]  /*8ae0*/  @P6 BRA `(.L_x_169) ;  /* 0x00000000000c6947 */ /* 0x000fea0003800000 */
[----:B-1----:R-:W5:Y:S02]  /*8af0*/  LDG.E.U8 R201, desc[UR52][R20.64+0x49] ;  /* 0x0000493414c97981 */ /* 0x002f64000c1e1100 */
[----:B-----5:R-:W-:-:S05]  /*8b00*/  PRMT R22, R201, 0x8880, RZ ;  /* 0x00008880c9167816 */ /* 0x020fca00000000ff */
[----:B------:R-:W-:-:S07]  /*8b10*/  IMAD R19, R22, R23, RZ ;  /* 0x0000001716137224 */ /* 0x000fce00078e02ff */
.L_x_169:
[----:B------:R-:W-:Y:S05]  /*8b20*/  BSYNC B1 ;  /* 0x0000000000017941 */ /* 0x000fea0003800000 */
.L_x_168:
[----:B------:R-:W-:Y:S01]  /*8b30*/  @!P6 IMAD R133, R133, R200, R19 ;  /* 0x000000c88585e224 */ /* 0x000fe200078e0213 */
[----:B------:R-:W-:Y:S04]  /*8b40*/  BSSY B1, `(.L_x_170) ;  /* 0x0000006000017945 */ /* 0x000fe80003800000 */
[----:B------:R0:W-:Y:S01]  /*8b50*/  @!P6 STG.E.U8 desc[UR52][R4.64+0x49], R133 ;  /* 0x000049850400e986 */ /* 0x0001e2000c101134 */
[----:B------:R-:W-:Y:S05]  /*8b60*/  @P5 BRA `(.L_x_171) ;  /* 0x00000000000c5947 */ /* 0x000fea0003800000 */
[----:B-1----:R-:W5:Y:S02]  /*8b70*/  LDG.E.U8 R201, desc[UR52][R14.64+0x48] ;  /* 0x000048340ec97981 */ /* 0x002f64000c1e1100 */
[----:B-----5:R-:W-:-:S05]  /*8b80*/  PRMT R22, R201, 0x8880, RZ ;  /* 0x00008880c9167816 */ /* 0x020fca00000000ff */
[----:B------:R-:W-:-:S07]  /*8b90*/  IMAD R19, R22, R23, RZ ;  /* 0x0000001716137224 */ /* 0x000fce00078e02ff */
.L_x_171:
[----:B------:R-:W-:Y:S05]  /*8ba0*/  BSYNC B1 ;  /* 0x0000000000017941 */ /* 0x000fea0003800000 */
.L_x_170:
        /* <DEDUP_REMOVED lines=10> */
.L_x_173:
[----:B------:R-:W-:Y:S05]  /*8c50*/  BSYNC B1 ;  /* 0x0000000000017941 */ /* 0x000fea0003800000 */
.L_x_172:
[----:B------:R-:W-:Y:S01]  /*8c60*/  @!P4 IMAD R135, R135, R200, R19 ;  /* 0x000000c88787c224 */ /* 0x000fe200078e0213 */
[----:B------:R-:W-:Y:S04]  /*8c70*/  BSSY B1, `(.L_x_174) ;  /* 0x0000006000017945 */ /* 0x000fe80003800000 */
[----:B------:R0:W-:Y:S01]  /*8c80*/  @!P4 STG.E.U8 desc[UR52][R6.64+0x49], R135 ;  /* 0x000049870600c986 */ /* 0x0001e2000c101134 */
[----:B------:R-:W-:Y:S05]  /*8c90*/  @P6 BRA `(.L_x_175) ;  /* 0x00000000000c6947 */ /* 0x000fea0003800000 */
[----:B-1----:R-:W5:Y:S02]  /*8ca0*/  LDG.E.U8 R201, desc[UR52][R12.64+0x40] ;  /* 0x000040340cc97981 */ /* 0x002f64000c1e1100 */
[----:B-----5:R-:W-:-:S05]  /*8cb0*/  PRMT R22, R201, 0x8880, RZ ;  /* 0x00008880c9167816 */ /* 0x020fca00000000ff */
[----:B------:R-:W-:-:S07]  /*8cc0*/  IMAD R19, R22, R23, RZ ;  /* 0x0000001716137224 */ /* 0x000fce00078e02ff */
.L_x_175:
[----:B------:R-:W-:Y:S05]  /*8cd0*/  BSYNC B1 ;  /* 0x0000000000017941 */ /* 0x000fea0003800000 */
.L_x_174:
[----:B----4-:R-:W-:Y:S01]  /*8ce0*/  @!P6 IMAD R3, R120, R200, R19 ;  /* 0x000000c87803e224 */ /* 0x010fe200078e0213 */
[----:B------:R-:W-:Y:S04]  /*8cf0*/  BSSY B1, `(.L_x_176) ;  /* 0x0000006000017945 */ /* 0x000fe80003800000 */
[----:B------:R4:W-:Y:S01]  /*8d00*/  @!P6 STG.E.U8 desc[UR52][R8.64+0x40], R3 ;  /* 0x000040030800e986 */ /* 0x0009e2000c101134 */
[----:B------:R-:W-:Y:S05]  /*8d10*/  @P5 BRA `(.L_x_177) ;  /* 0x00000000000c5947 */ /* 0x000fea0003800000 */
[----:B-1----:R-:W5:Y:S02]  /*8d20*/  LDG.E.U8 R201, desc[UR52][R12.64+0x41] ;  /* 0x000041340cc97981 */ /* 0x002f64000c1e1100 */
[----:B-----5:R-:W-:-:S05]  /*8d30*/  PRMT R22, R201, 0x8880, RZ ;  /* 0x00008880c9167816 */ /* 0x020fca00000000ff */
[----:B------:R-:W-:-:S07]  /*8d40*/  IMAD R19, R22, R23, RZ ;  /* 0x0000001716137224 */ /* 0x000fce00078e02ff */
.L_x_177:
[----:B------:R-:W-:Y:S05]  /*8d50*/  BSYNC B1 ;  /* 0x0000000000017941 */ /* 0x000fea0003800000 */
.L_x_176:
        /* <DEDUP_REMOVED lines=10> */
.L_x_179:
[----:B------:R-:W-:Y:S05]  /*8e00*/  BSYNC B1 ;  /* 0x0000000000017941 */ /* 0x000fea0003800000 */
.L_x_178:
[----:B----4-:R-:W-:Y:S01]  /*8e10*/  @!P4 IMAD R3, R122, R200, R19 ;  /* 0x000000c87a03c224 */ /* 0x010fe200078e0213 */
[----:B------:R-:W-:Y:S04]  /*8e20*/  BSSY B1, `(.L_x_180) ;  /* 0x0000006000017945 */ /* 0x000fe80003800000 */
[----:B------:R4:W-:Y:S01]  /*8e30*/  @!P4 STG.E.U8 desc[UR52][R10.64+0x40], R3 ;  /* 0x000040030a00c986 */ /* 0x0009e2000c101134 */
[----:B------:R-:W-:Y:S05]  /*8e40*/  @P6 BRA `(.L_x_181) ;  /* 0x00000000000c6947 */ /* 0x000fea0003800000 */
[----:B-1----:R-:W5:Y:S02]  /*8e50*/  LDG.E.U8 R201, desc[UR52][R206.64+0x41] ;  /* 0x00004134cec97981 */ /* 0x002f64000c1e1100 */
[----:B-----5:R-:W-:-:S05]  /*8e60*/  PRMT R22, R201, 0x8880, RZ ;  /* 0x00008880c9167816 */ /* 0x020fca00000000ff */
[----:B------:R-:W-:-:S07]  /*8e70*/  IMAD R19, R22, R23, RZ ;  /* 0x0000001716137224 */ /* 0x000fce00078e02ff */
.L_x_181:
[----:B------:R-:W-:Y:S05]  /*8e80*/  BSYNC B1 ;  /* 0x0000000000017941 */ /* 0x000fea0003800000 */
.L_x_180:
[----:B------:R-:W-:Y:S01]  /*8e90*/  @!P6 IMAD R123, R123, R200, R19 ;  /* 0x000000c87b7be224 */ /* 0x000fe200078e0213 */
[----:B------:R-:W-:Y:S04]  /*8ea0*/  BSSY B1, `(.L_x_182) ;  /* 0x0000006000017945 */ /* 0x000fe80003800000 */
[----:B------:R0:W-:Y:S01]  /*8eb0*/  @!P6 STG.E.U8 desc[UR52][R10.64+0x41], R123 ;  /* 0x0000417b0a00e986 */ /* 0x0001e2000c101134 */
[----:B------:R-:W-:Y:S05]  /*8ec0*/  @P5 BRA `(.L_x_183) ;  /* 0x00000000000c5947 */ /* 0x000fea0003800000 */
[----:B-1----:R-:W5:Y:S02]  /*8ed0*/  LDG.E.U8 R201, desc[UR52][R12.64+0x48] ;  /* 0x000048340cc97981 */ /* 0x002f64000c1e1100 */
[----:B-----5:R-:W-:-:S05]  /*8ee0*/  PRMT R22, R201, 0x8880, RZ ;  /* 0x00008880c9167816 */ /* 0x020fca00000000ff */
[----:B------:R-:W-:-:S07]  /*8ef0*/  IMAD R19, R22, R23, RZ ;  /* 0x0000001716137224 */ /* 0x000fce00078e02ff */
.L_x_183:
[----:B------:R-:W-:Y:S05]  /*8f00*/  BSYNC B1 ;  /* 0x0000000000017941 */ /* 0x000fea0003800000 */
.L_x_182:
        /* <DEDUP_REMOVED lines=10> */
.L_x_185:
[----:B------:R-:W-:Y:S05]  /*8fb0*/  BSYNC B1 ;  /* 0x0000000000017941 */ /* 0x000fea0003800000 */
.L_x_184:
[----:B------:R-:W-:Y:S01]  /*8fc0*/  @!P4 IMAD R125, R125, R200, R19 ;  /* 0x000000c87d7dc224 */ /* 0x000fe200078e0213 */
[----:B------:R-:W-:Y:S04]  /*8fd0*/  BSSY B1, `(.L_x_186) ;  /* 0x0000006000017945 */ /* 0x000fe80003800000 */
[----:B------:R0:W-:Y:S01]  /*8fe0*/  @!P4 STG.E.U8 desc[UR52][R8.64+0x49], R125 ;  /* 0x0000497d0800c986 */ /* 0x0001e2000c101134 */
[----:B------:R-:W-:Y:S05]  /*8ff0*/  @P6 BRA `(.L_x_187) ;  /* 0x00000000000c6947 */ /* 0x000fea0003800000 */
[----:B-1----:R-:W5:Y:S02]  /*9000*/  LDG.E.U8 R201, desc[UR52][R206.64+0x48] ;  /* 0x00004834cec97981 */ /* 0x002f64000c1e1100 */
[----:B-----5:R-:W-:-:S05]  /*9010*/  PRMT R22, R201, 0x8880, RZ ;  /* 0x00008880c9167816 */ /* 0x020fca00000000ff */
[----:B------:R-:W-:-:S07]  /*9020*/  IMAD R19, R22, R23, RZ ;  /* 0x0000001716137224 */ /* 0x000fce00078e02ff */
.L_x_187:
[----:B------:R-:W-:Y:S05]  /*9030*/  BSYNC B1 ;  /* 0x0000000000017941 */ /* 0x000fea0003800000 */
.L_x_186:
[----:B----4-:R-:W-:Y:S01]  /*9040*/  @!P6 IMAD R3, R126, R200, R19 ;  /* 0x000000c87e03e224 */ /* 0x010fe200078e0213 */
[----:B------:R-:W-:Y:S04]  /*9050*/  BSSY B1, `(.L_x_188) ;  /* 0x0000006000017945 */ /* 0x000fe80003800000 */
[----:B------:R4:W-:Y:S01]  /*9060*/  @!P6 STG.E.U8 desc[UR52][R10.64+0x48], R3 ;  /* 0x000048030a00e986 */ /* 0x0009e2000c101134 */
[----:B------:R-:W-:Y:S05]  /*9070*/  @P5 BRA `(.L_x_189) ;  /* 0x00000000000c5947 */ /* 0x000fea0003800000 */
[----:B-1----:R-:W5:Y:S02]  /*9080*/  LDG.E.U8 R201, desc[UR52][R206.64+0x49] ;  /* 0x00004934cec97981 */ /* 0x002f64000c1e1100 */
[----:B-----5:R-:W-:-:S05]  /*9090*/  PRMT R22, R201, 0x8880, RZ ;  /* 0x00008880c9167816 */ /* 0x020fca00000000ff */
[----:B------:R-:W-:-:S07]  /*90a0*/  IMAD R19, R22, R23, RZ ;  /* 0x0000001716137224 */ /* 0x000fce00078e02ff */
.L_x_189:
[----:B------:R-:W-:Y:S05]  /*90b0*/  BSYNC B1 ;  /* 0x0000000000017941 */ /* 0x000fea0003800000 */
.L_x_188:
        /* <DEDUP_REMOVED lines=10> */
.L_x_191:
[----:B------:R-:W-:Y:S05]  /*9160*/  BSYNC B1 ;  /* 0x0000000000017941 */ /* 0x000fea0003800000 */
.L_x_190:
[----:B----4-:R-:W-:Y:S01]  /*9170*/  @!P4 IMAD R3, R112, R200, R19 ;  /* 0x000000c87003c224 */ /* 0x010fe200078e0213 */
[----:B------:R-:W-:Y:S04]  /*9180*/  BSSY B1, `(.L_x_192) ;  /* 0x0000006000017945 */ /* 0x000fe80003800000 */
[----:B------:R4:W-:Y:S01]  /*9190*/  @!P4 STG.E.U8 desc[UR52][R4.64+0x50], R3 ;  /* 0x000050030400c986 */ /* 0x0009e2000c101134 */
[----:B------:R-:W-:Y:S05]  /*91a0*/  @P6 BRA `(.L_x_193) ;  /* 0x00000000000c6947 */ /* 0x000fea0003800000 */
[----:B-1----:R-:W5:Y:S02]  /*91b0*/  LDG.E.U8 R201, desc[UR52][R20.64+0x51] ;  /* 0x0000513414c97981 */ /* 0x002f64000c1e1100 */
[----:B-----5:R-:W-:-:S05]  /*91c0*/  PRMT R22, R201, 0x8880, RZ ;  /* 0x00008880c9167816 */ /* 0x020fca00000000ff */
[----:B------:R-:W-:-:S07]  /*91d0*/  IMAD R19, R22, R23, RZ ;  /* 0x0000001716137224 */ /* 0x000fce00078e02ff */
.L_x_193:
[----:B------:R-:W-:Y:S05]  /*91e0*/  BSYNC B1 ;  /* 0x0000000000017941 */ /* 0x000fea0003800000 */
.L_x_192:
[----:B------:R-:W-:Y:S01]  /*91f0*/  @!P6 IMAD R113, R113, R200, R19 ;  /* 0x000000c87171e224 */ /* 0x000fe200078e0213 */
[----:B------:R-:W-:Y:S04]  /*9200*/  BSSY B1, `(.L_x_194) ;  /* 0x0000006000017945 */ /* 0x000fe80003800000 */
[----:B------:R0:W-:Y:S01]  /*9210*/  @!P6 STG.E.U8 desc[UR52][R4.64+0x51], R113 ;  /* 0x000051710400e986 */ /* 0x0001e2000c101134 */
[----:B------:R-:W-:Y:S05]  /*9220*/  @P5 BRA `(.L_x_195) ;  /* 0x00000000000c5947 */ /* 0x000fea0003800000 */
[----:B-1----:R-:W5:Y:S02]  /*9230*/  LDG.E.U8 R201, desc[UR52][R14.64+0x50] ;  /* 0x000050340ec97981 */ /* 0x002f64000c1e1100 */
[----:B-----5:R-:W-:-:S05]  /*9240*/  PRMT R22, R201, 0x8880, RZ ;  /* 0x00008880c9167816 */ /* 0x020fca00000000ff */
[----:B------:R-:W-:-:S07]  /*9250*/  IMAD R19, R22, R23, RZ ;  /* 0x0000001716137224 */ /* 0x000fce00078e02ff */
.L_x_195:
[----:B------:R-:W-:Y:S05]  /*9260*/  BSYNC B1 ;  /* 0x0000000000017941 */ /* 0x000fea0003800000 */
.L_x_194:
        /* <DEDUP_REMOVED lines=10> */
.L_x_197:
[----:B------:R-:W-:Y:S05]  /*9310*/  BSYNC B1 ;  /* 0x0000000000017941 */ /* 0x000fea0003800000 */
.L_x_196:
[----:B------:R-:W-:Y:S01]  /*9320*/  @!P4 IMAD R115, R115, R200, R19 ;  /* 0x000000c87373c224 */ /* 0x000fe200078e0213 */
[----:B------:R-:W-:Y:S04]  /*9330*/  BSSY B1, `(.L_x_198) ;  /* 0x0000006000017945 */ /* 0x000fe80003800000 */
[----:B------:R0:W-:Y:S01]  /*9340*/  @!P4 STG.E.U8 desc[UR52][R6.64+0x51], R115 ;  /* 0x000051730600c986 */ /* 0x0001e2000c101134 */
[----:B------:R-:W-:Y:S05]  /*9350*/  @P6 BRA `(.L_x_199) ;  /* 0x00000000000c6947 */ /* 0x000fea0003800000 */
[----:B-1----:R-:W5:Y:S02]  /*9360*/  LDG.E.U8 R201, desc[UR52][R20.64+0x58] ;  /* 0x0000583414c97981 */ /* 0x002f64000c1e1100 */
[----:B-----5:R-:W-:-:S05]  /*9370*/  PRMT R22, R201, 0x8880, RZ ;  /* 0x00008880c9167816 */ /* 0x020fca00000000ff */
[----:B------:R-:W-:-:S07]  /*9380*/  IMAD R19, R22, R23, RZ ;  /* 0x0000001716137224 */ /* 0x000fce00078e02ff */
.L_x_199:
[----:B------:R-:W-:Y:S05]  /*9390*/  BSYNC B1 ;  /* 0x0000000000017941 */ /* 0x000fea0003800000 */
.L_x_198:
[----:B----4-:R-:W-:Y:S01]  /*93a0*/  @!P6 IMAD R3, R116, R200, R19 ;  /* 0x000000c87403e224 */ /* 0x010fe200078e0213 */
[----:B------:R-:W-:Y:S04]  /*93b0*/  BSSY B1, `(.L_x_200) ;  /* 0x0000006000017945 */ /* 0x000fe80003800000 */
[----:B------:R4:W-:Y:S01]  /*93c0*/  @!P6 STG.E.U8 desc[UR52][R4.64+0x58], R3 ;  /* 0x000058030400e986 */ /* 0x0009e2000c101134 */
[----:B------:R-:W-:Y:S05]  /*93d0*/  @P5 BRA `(.L_x_201) ;  /* 0x00000000000c5947 */ /* 0x000fea0003800000 */
[----:B-1----:R-:W5:Y:S02]  /*93e0*/  LDG.E.U8 R201, desc[UR52][R20.64+0x59] ;  /* 0x0000593414c97981 */ /* 0x002f64000c1e1100 */
[----:B-----5:R-:W-:-:S05]  /*93f0*/  PRMT R22, R201, 0x8880, RZ ;  /* 0x00008880c9167816 */ /* 0x020fca00000000ff */
[----:B------:R-:W-:-:S07]  /*9400*/  IMAD R19, R22, R23, RZ ;  /* 0x0000001716137224 */ /* 0x000fce00078e02ff */
.L_x_201:
[----:B------:R-:W-:Y:S05]  /*9410*/  BSYNC B1 ;  /* 0x0000000000017941 */ /* 0x000fea0003800000 */
.L_x_200:
        /* <DEDUP_REMOVED lines=10> */
.L_x_203:
[----:B------:R-:W-:Y:S05]  /*94c0*/  BSYNC B1 ;  /* 0x0000000000017941 */ /* 0x000fea0003800000 */
.L_x_202:
[----:B----4-:R-:W-:Y:S01]  /*94d0*/  @!P4 IMAD R3, R118, R200, R19 ;  /* 0x000000c87603c224 */ /* 0x010fe200078e0213 */
[----:B------:R-:W-:Y:S04]  /*94e0*/  BSSY B1, `(.L_x_204) ;  /* 0x0000006000017945 */ /* 0x000fe80003800000 */
[----:B------:R4:W-:Y:S01]  /*94f0*/  @!P4 STG.E.U8 desc[UR52][R6.64+0x58], R3 ;  /* 0x000058030600c986 */ /* 0x0009e2000c101134 */
[----:B------:R-:W-:Y:S05]  /*9500*/  @P6 BRA `(.L_x_205) ;  /* 0x00000000000c6947 */ /* 0x000fea0003800000 */
[----:B-1----:R-:W5:Y:S02]  /*9510*/  LDG.E.U8 R201, desc[UR52][R14.64+0x59] ;  /* 0x000059340ec97981 */ /* 0x002f64000c1e1100 */
[----:B-----5:R-:W-:-:S05]  /*9520*/  PRMT R22, R201, 0x8880, RZ ;  /* 0x00008880c9167816 */ /* 0x020fca00000000ff */
[----:B------:R-:W-:-:S07]  /*9530*/  IMAD R19, R22, R23, RZ ;  /* 0x0000001716137224 */ /* 0x000fce00078e02ff */
.L_x_205:
[----:B------:R-:W-:Y:S05]  /*9540*/  BSYNC B1 ;  /* 0x0000000000017941 */ /* 0x000fea0003800000 */
.L_x_204:
[----:B------:R-:W-:Y:S01]  /*9550*/  @!P6 IMAD R119, R119, R200, R19 ;  /* 0x000000c87777e224 */ /* 0x000fe200078e0213 */
[----:B------:R-:W-:Y:S04]  /*9560*/  BSSY B1, `(.L_x_206) ;  /* 0x0000006000017945 */ /* 0x000fe80003800000 */
[----:B------:R0:W-:Y:S01]  /*9570*/  @!P6 STG.E.U8 desc[UR52][R6.64+0x59], R119 ;  /* 0x000059770600e986 */ /* 0x0001e2000c101134 */
[----:B------:R-:W-:Y:S05]  /*9580*/  @P5 BRA `(.L_x_207) ;  /* 0x00000000000c5947 */ /* 0x000fea0003800000 */
[----:B-1----:R-:W5:Y:S02]  /*9590*/  LDG.E.U8 R201, desc[UR52][R12.64+0x50] ;  /* 0x000050340cc97981 */ /* 0x002f64000c1e1100 */
[----:B-----5:R-:W-:-:S05]  /*95a0*/  PRMT R22, R201, 0x8880, RZ ;  /* 0x00008880c9167816 */ /* 0x020fca00000000ff */
[----:B------:R-:W-:-:S07]  /*95b0*/  IMAD R19, R22, R23, RZ ;  /* 0x0000001716137224 */ /* 0x000fce00078e02ff */
.L_x_207:
[----:B------:R-:W-:Y:S05]  /*95c0*/  BSYNC B1 ;  /* 0x0000000000017941 */ /* 0x000fea0003800000 */
.L_x_206:
        /* <DEDUP_REMOVED lines=10> */
.L_x_209:
[----:B------:R-:W-:Y:S05]  /*9670*/  BSYNC B1 ;  /* 0x0000000000017941 */ /* 0x000fea0003800000 */
.L_x_208:
[----:B------:R-:W-:Y:S01]  /*9680*/  @!P4 IMAD R105, R105, R200, R19 ;  /* 0x000000c86969c224 */ /* 0x000fe200078e0213 */
[----:B------:R-:W-:Y:S04]  /*9690*/  BSSY B1, `(.L_x_210) ;  /* 0x0000006000017945 */ /* 0x000fe80003800000 */
[----:B------:R0:W-:Y:S01]  /*96a0*/  @!P4 STG.E.U8 desc[UR52][R8.64+0x51], R105 ;  /* 0x000051690800c986 */ /* 0x0001e2000c101134 */
[----:B------:R-:W-:Y:S05]  /*96b0*/  @P6 BRA `(.L_x_211) ;  /* 0x00000000000c6947 */ /* 0x000fea0003800000 */
[----:B-1----:R-:W5:Y:S02]  /*96c0*/  LDG.E.U8 R201, desc[UR52][R206.64+0x50] ;  /* 0x00005034cec97981 */ /* 0x002f64000c1e1100 */
[----:B-----5:R-:W-:-:S05]  /*96d0*/  PRMT R22, R201, 0x8880, RZ ;  /* 0x00008880c9167816 */ /* 0x020fca00000000ff */
[----:B------:R-:W-:-:S07]  /*96e0*/  IMAD R19, R22, R23, RZ ;  /* 0x0000001716137224 */ /* 0x000fce00078e02ff */
.L_x_211:
[----:B------:R-:W-:Y:S05]  /*96f0*/  BSYNC B1 ;  /* 0x0000000000017941 */ /* 0x000fea0003800000 */
.L_x_210:
[----:B----4-:R-:W-:Y:S01]  /*9700*/  @!P6 IMAD R3, R106, R200, R19 ;  /* 0x000000c86a03e224 */ /* 0x010fe200078e0213 */
[----:B------:R-:W-:Y:S04]  /*9710*/  BSSY B1, `(.L_x_212) ;  /* 0x0000006000017945 */ /* 0x000fe80003800000 */
[----:B------:R4:W-:Y:S01]  /*9720*/  @!P6 STG.E.U8 desc[UR52][R10.64+0x50], R3 ;  /* 0x000050030a00e986 */ /* 0x0009e2000c101134 */
[----:B------:R-:W-:Y:S05]  /*9730*/  @P5 BRA `(.L_x_213) ;  /* 0x00000000000c5947 */ /* 0x000fea0003800000 */
[----:B-1----:R-:W5:Y:S02]  /*9740*/  LDG.E.U8 R201, desc[UR52][R206.64+0x51] ;  /* 0x00005134cec97981 */ /* 0x002f64000c1e1100 */
[----:B-----5:R-:W-:-:S05]  /*9750*/  PRMT R22, R201, 0x8880, RZ ;  /* 0x00008880c9167816 */ /* 0x020fca00000000ff */
[----:B------:R-:W-:-:S07]  /*9760*/  IMAD R19, R22, R23, RZ ;  /* 0x0000001716137224 */ /* 0x000fce00078e02ff */
.L_x_213:
[----:B------:R-:W-:Y:S05]  /*9770*/  BSYNC B1 ;  /* 0x0000000000017941 */ /* 0x000fea0003800000 */
.L_x_212:
        /* <DEDUP_REMOVED lines=10> */
.L_x_215:
[----:B------:R-:W-:Y:S05]  /*9820*/  BSYNC B1 ;  /* 0x0000000000017941 */ /* 0x000fea0003800000 */
.L_x_214:
[----:B----4-:R-:W-:Y:S01]  /*9830*/  @!P4 IMAD R3, R108, R200, R19 ;  /* 0x000000c86c03c224 */ /* 0x010fe200078e0213 */
[----:B------:R-:W-:Y:S04]  /*9840*/  BSSY B1, `(.L_x_216) ;  /* 0x0000006000017945 */ /* 0x000fe80003800000 */
[----:B------:R4:W-:Y:S01]  /*9850*/  @!P4 STG.E.U8 desc[UR52][R8.64+0x58], R3 ;  /* 0x000058030800c986 */ /* 0x0009e2000c101134 */
[----:B------:R-:W-:Y:S05]  /*9860*/  @P6 BRA `(.L_x_217) ;  /* 0x00000000000c6947 */ /* 0x000fea0003800000 */
[----:B-1----:R-:W5:Y:S02]  /*9870*/  LDG.E.U8 R201, desc[UR52][R12.64+0x59] ;  /* 0x000059340cc97981 */ /* 0x002f64000c1e1100 */
[----:B-----5:R-:W-:-:S05]  /*9880*/  PRMT R22, R201, 0x8880, RZ ;  /* 0x00008880c9167816 */ /* 0x020fca00000000ff */
[----:B------:R-:W-:-:S07]  /*9890*/  IMAD R19, R22, R23, RZ ;  /* 0x0000001716137224 */ /* 0x000fce00078e02ff */
.L_x_217:
[----:B------:R-:W-:Y:S05]  /*98a0*/  BSYNC B1 ;  /* 0x0000000000017941 */ /* 0x000fea0003800000 */
.L_x_216:
[----:B------:R-:W-:Y:S01]  /*98b0*/  @!P6 IMAD R109, R109, R200, R19 ;  /* 0x000000c86d6de224 */ /* 0x000fe200078e0213 */
[----:B------:R-:W-:Y:S04]  /*98c0*/  BSSY B1, `(.L_x_218) ;  /* 0x0000006000017945 */ /* 0x000fe80003800000 */
[----:B------:R0:W-:Y:S01]  /*98d0*/  @!P6 STG.E.U8 desc[UR52][R8.64+0x59], R109 ;  /* 0x0000596d0800e986 */ /* 0x0001e2000c101134 */
[----:B------:R-:W-:Y:S05]  /*98e0*/  @P5 BRA `(.L_x_219) ;  /* 0x00000000000c5947 */ /* 0x000fea0003800000 */
[----:B-1----:R-:W5:Y:S02]  /*98f0*/  LDG.E.U8 R201, desc[UR52][R206.64+0x58] ;  /* 0x00005834cec97981 */ /* 0x002f64000c1e1100 */
[----:B-----5:R-:W-:-:S05]  /*9900*/  PRMT R22, R201, 0x8880, RZ ;  /* 0x00008880c9167816 */ /* 0x020fca00000000ff */
[----:B------:R-:W-:-:S07]  /*9910*/  IMAD R19, R22, R23, RZ ;  /* 0x0000001716137224 */ /* 0x000fce00078e02ff */
.L_x_219:
[----:B------:R-:W-:Y:S05]  /*9920*/  BSYNC B1 ;  /* 0x0000000000017941 */ /* 0x000fea0003800000 */
.L_x_218:
        /* <DEDUP_REMOVED lines=10> */
.L_x_221:
[----:B------:R-:W-:Y:S05]  /*99d0*/  BSYNC B1 ;  /* 0x0000000000017941 */ /* 0x000fea0003800000 */
.L_x_220:
[----:B------:R-:W-:Y:S01]  /*99e0*/  @!P4 IMAD R111, R111, R200, R19 ;  /* 0x000000c86f6fc224 */ /* 0x000fe200078e0213 */
[----:B------:R-:W-:Y:S04]  /*99f0*/  BSSY B1, `(.L_x_222) ;  /* 0x0000006000017945 */ /* 0x000fe80003800000 */
[----:B------:R0:W-:Y:S01]  /*9a00*/  @!P4 STG.E.U8 desc[UR52][R10.64+0x59], R111 ;  /* 0x0000596f0a00c986 */ /* 0x0001e2000c101134 */
[----:B------:R-:W-:Y:S05]  /*9a10*/  @P6 BRA `(.L_x_223) ;  /* 0x00000000000c6947 */ /* 0x000fea0003800000 */
[----:B-1----:R-:W5:Y:S02]  /*9a20*/  LDG.E.U8 R201, desc[UR52][R20.64+0x60] ;  /* 0x0000603414c97981 */ /* 0x002f64000c1e1100 */
[----:B-----5:R-:W-:-:S05]  /*9a30*/  PRMT R22, R201, 0x8880, RZ ;  /* 0x00008880c9167816 */ /* 0x020fca00000000ff */
[----:B------:R-:W-:-:S07]  /*9a40*/  IMAD R19, R22, R23, RZ ;  /* 0x0000001716137224 */ /* 0x000fce00078e02ff */
.L_x_223:
[----:B------:R-:W-:Y:S05]  /*9a50*/  BSYNC B1 ;  /* 0x0000000000017941 */ /* 0x000fea0003800000 */
.L_x_222:
[----:B----4-:R-:W-:Y:S01]  /*9a60*/  @!P6 IMAD R3, R96, R200, R19 ;  /* 0x000000c86003e224 */ /* 0x010fe200078e0213 */
[----:B------:R-:W-:Y:S04]  /*9a70*/  BSSY B1, `(.L_x_224) ;  /* 0x0000006000017945 */ /* 0x000fe80003800000 */
[----:B------:R4:W-:Y:S01]  /*9a80*/  @!P6 STG.E.U8 desc[UR52][R4.64+0x60], R3 ;  /* 0x000060030400e986 */ /* 0x0009e2000c101134 */
[----:B------:R-:W-:Y:S05]  /*9a90*/  @P5 BRA `(.L_x_225) ;  /* 0x00000000000c5947 */ /* 0x000fea0003800000 */
[----:B-1----:R-:W5:Y:S02]  /*9aa0*/  LDG.E.U8 R201, desc[UR52][R20.64+0x61] ;  /* 0x0000613414c97981 */ /* 0x002f64000c1e1100 */
[----:B-----5:R-:W-:-:S05]  /*9ab0*/  PRMT R22, R201, 0x8880, RZ ;  /* 0x00008880c9167816 */ /* 0x020fca00000000ff */
[----:B------:R-:W-:-:S07]  /*9ac0*/  IMAD R19, R22, R23, RZ ;  /* 0x0000001716137224 */ /* 0x000fce00078e02ff */
.L_x_225:
[----:B------:R-:W-:Y:S05]  /*9ad0*/  BSYNC B1 ;  /* 0x0000000000017941 */ /* 0x000fea0003800000 */
.L_x_224:
        /* <DEDUP_REMOVED lines=10> */
.L_x_227:
[----:B------:R-:W-:Y:S05]  /*9b80*/  BSYNC B1 ;  /* 0x0000000000017941 */ /* 0x000fea0003800000 */
.L_x_226:
[----:B----4-:R-:W-:Y:S01]  /*9b90*/  @!P4 IMAD R3, R98, R200, R19 ;  /* 0x000000c86203c224 */ /* 0x010fe200078e0213 */
[----:B------:R-:W-:Y:S04]  /*9ba0*/  BSSY B1, `(.L_x_228) ;  /* 0x0000006000017945 */ /* 0x000fe80003800000 */
[----:B------:R4:W-:Y:S01]  /*9bb0*/  @!P4 STG.E.U8 desc[UR52][R6.64+0x60], R3 ;  /* 0x000060030600c986 */ /* 0x0009e2000c101134 */
[----:B------:R-:W-:Y:S05]  /*9bc0*/  @P6 BRA `(.L_x_229) ;  /* 0x00000000000c6947 */ /* 0x000fea0003800000 */
[----:B-1----:R-:W5:Y:S02]  /*9bd0*/  LDG.E.U8 R201, desc[UR52][R14.64+0x61] ;  /* 0x000061340ec97981 */ /* 0x002f64000c1e1100 */
[----:B-----5:R-:W-:-:S05]  /*9be0*/  PRMT R22, R201, 0x8880, RZ ;  /* 0x00008880c9167816 */ /* 0x020fca00000000ff */
[----:B------:R-:W-:-:S07]  /*9bf0*/  IMAD R19, R22, R23, RZ ;  /* 0x0000001716137224 */ /* 0x000fce00078e02ff */
.L_x_229:
[----:B------:R-:W-:Y:S05]  /*9c00*/  BSYNC B1 ;  /* 0x0000000000017941 */ /* 0x000fea0003800000 */
.L_x_228:
[----:B------:R-:W-:Y:S01]  /*9c10*/  @!P6 IMAD R99, R99, R200, R19 ;  /* 0x000000c86363e224 */ /* 0x000fe200078e0213 */
[----:B------:R-:W-:Y:S04]  /*9c20*/  BSSY B1, `(.L_x_230) ;  /* 0x0000006000017945 */ /* 0x000fe80003800000 */
[----:B------:R0:W-:Y:S01]  /*9c30*/  @!P6 STG.E.U8 desc[UR52][R6.64+0x61], R99 ;  /* 0x000061630600e986 */ /* 0x0001e2000c101134 */
[----:B------:R-:W-:Y:S05]  /*9c40*/  @P5 BRA `(.L_x_231) ;  /* 0x00000000000c5947 */ /* 0x000fea0003800000 */
[----:B-1----:R-:W5:Y:S02]  /*9c50*/  LDG.E.U8 R201, desc[UR52][R20.64+0x68] ;  /* 0x0000683414c97981 */ /* 0x002f64000c1e1100 */
[----:B-----5:R-:W-:-:S05]  /*9c60*/  PRMT R22, R201, 0x8880, RZ ;  /* 0x00008880c9167816 */ /* 0x020fca00000000ff */
[----:B------:R-:W-:-:S07]  /*9c70*/  IMAD R19, R22, R23, RZ ;  /* 0x0000001716137224 */ /* 0x000fce00078e02ff */
.L_x_231:
[----:B------:R-:W-:Y:S05]  /*9c80*/  BSYNC B1 ;  /* 0x0000000000017941 */ /* 0x000fea0003800000 */
.L_x_230:
        /* <DEDUP_REMOVED lines=10> */
.L_x_233:
[----:B------:R-:W-:Y:S05]  /*9d30*/  BSYNC B1 ;  /* 0x0000000000017941 */ /* 0x000fea0003800000 */
.L_x_232:
[----:B------:R-:W-:Y:S01]  /*9d40*/  @!P4 IMAD R101, R101, R200, R19 ;  /* 0x000000c86565c224 */ /* 0x000fe200078e0213 */
[----:B------:R-:W-:Y:S04]  /*9d50*/  BSSY B1, `(.L_x_234) ;  /* 0x0000006000017945 */ /* 0x000fe80003800000 */
[----:B------:R0:W-:Y:S01]  /*9d60*/  @!P4 STG.E.U8 desc[UR52][R4.64+0x69], R101 ;  /* 0x000069650400c986 */ /* 0x0001e2000c101134 */
[----:B------:R-:W-:Y:S05]  /*9d70*/  @P6 BRA `(.L_x_235) ;  /* 0x00000000000c6947 */ /* 0x000fea0003800000 */
[----:B-1----:R-:W5:Y:S02]  /*9d80*/  LDG.E.U8 R201, desc[UR52][R14.64+0x68] ;  /* 0x000068340ec97981 */ /* 0x002f64000c1e1100 */
[----:B-----5:R-:W-:-:S05]  /*9d90*/  PRMT R22, R201, 0x8880, RZ ;  /* 0x00008880c9167816 */ /* 0x020fca00000000ff */
[----:B------:R-:W-:-:S07]  /*9da0*/  IMAD R19, R22, R23, RZ ;  /* 0x0000001716137224 */ /* 0x000fce00078e02ff */
.L_x_235:
[----:B------:R-:W-:Y:S05]  /*9db0*/  BSYNC B1 ;  /* 0x0000000000017941 */ /* 0x000fea0003800000 */
.L_x_234:
[----:B----4-:R-:W-:Y:S01]  /*9dc0*/  @!P6 IMAD R3, R102, R200, R19 ;  /* 0x000000c86603e224 */ /* 0x010fe200078e0213 */
[----:B------:R-:W-:Y:S04]  /*9dd0*/  BSSY B1, `(.L_x_236) ;  /* 0x0000006000017945 */ /* 0x000fe80003800000 */
[----:B------:R4:W-:Y:S01]  /*9de0*/  @!P6 STG.E.U8 desc[UR52][R6.64+0x68], R3 ;  /* 0x000068030600e986 */ /* 0x0009e2000c101134 */
[----:B------:R-:W-:Y:S05]  /*9df0*/  @P5 BRA `(.L_x_237) ;  /* 0x00000000000c5947 */ /* 0x000fea0003800000 */
[----:B-1----:R-:W5:Y:S02]  /*9e00*/  LDG.E.U8 R201, desc[UR52][R14.64+0x69] ;  /* 0x000069340ec97981 */ /* 0x002f64000c1e1100 */
[----:B-----5:R-:W-:-:S05]  /*9e10*/  PRMT R22, R201, 0x8880, RZ ;  /* 0x00008880c9167816 */ /* 0x020fca00000000ff */
[----:B------:R-:W-:-:S07]  /*9e20*/  IMAD R19, R22, R23, RZ ;  /* 0x0000001716137224 */ /* 0x000fce00078e02ff */
.L_x_237:
[----:B------:R-:W-:Y:S05]  /*9e30*/  BSYNC B1 ;  /* 0x0000000000017941 */ /* 0x000fea0003800000 */
.L_x_236:
        /* <DEDUP_REMOVED lines=10> */
.L_x_239:
[----:B------:R-:W-:Y:S05]  /*9ee0*/  BSYNC B1 ;  /* 0x0000000000017941 */ /* 0x000fea0003800000 */
.L_x_238:
[----:B----4-:R-:W-:Y:S01]  /*9ef0*/  @!P4 IMAD R3, R88, R200, R19 ;  /* 0x000000c85803c224 */ /* 0x010fe200078e0213 */
[----:B------:R-:W-:Y:S04]  /*9f00*/  BSSY B1, `(.L_x_240) ;  /* 0x0000006000017945 */ /* 0x000fe80003800000 */
[----:B------:R4:W-:Y:S01]  /*9f10*/  @!P4 STG.E.U8 desc[UR52][R8.64+0x60], R3 ;  /* 0x000060030800c986 */ /* 0x0009e2000c101134 */
[----:B------:R-:W-:Y:S05]  /*9f20*/  @P6 BRA `(.L_x_241) ;  /* 0x00000000000c6947 */ /* 0x000fea0003800000 */
[----:B-1----:R-:W5:Y:S02]  /*9f30*/  LDG.E.U8 R201, desc[UR52][R12.64+0x61] ;  /* 0x000061340cc97981 */ /* 0x002f64000c1e1100 */
[----:B-----5:R-:W-:-:S05]  /*9f40*/  PRMT R22, R201, 0x8880, RZ ;  /* 0x00008880c9167816 */ /* 0x020fca00000000ff */
[----:B------:R-:W-:-:S07]  /*9f50*/  IMAD R19, R22, R23, RZ ;  /* 0x0000001716137224 */ /* 0x000fce00078e02ff */
.L_x_241:
[----:B------:R-:W-:Y:S05]  /*9f60*/  BSYNC B1 ;  /* 0x0000000000017941 */ /* 0x000fea0003800000 */
.L_x_240:
[----:B------:R-:W-:Y:S01]  /*9f70*/  @!P6 IMAD R89, R89, R200, R19 ;  /* 0x000000c85959e224 */ /* 0x000fe200078e0213 */
[----:B------:R-:W-:Y:S04]  /*9f80*/  BSSY B1, `(.L_x_242) ;  /* 0x0000006000017945 */ /* 0x000fe80003800000 */
[----:B------:R0:W-:Y:S01]  /*9f90*/  @!P6 STG.E.U8 desc[UR52][R8.64+0x61], R89 ;  /* 0x000061590800e986 */ /* 0x0001e2000c101134 */
[----:B------:R-:W-:Y:S05]  /*9fa0*/  @P5 BRA `(.L_x_243) ;  /* 0x00000000000c5947 */ /* 0x000fea0003800000 */
[----:B-1----:R-:W5:Y:S02]  /*9fb0*/  LDG.E.U8 R201, desc[UR52][R206.64+0x60] ;  /* 0x00006034cec97981 */ /* 0x002f64000c1e1100 */
[----:B-----5:R-:W-:-:S05]  /*9fc0*/  PRMT R22, R201, 0x8880, RZ ;  /* 0x00008880c9167816 */ /* 0x020fca00000000ff */
[----:B------:R-:W-:-:S07]  /*9fd0*/  IMAD R19, R22, R23, RZ ;  /* 0x0000001716137224 */ /* 0x000fce00078e02ff */
.L_x_243:
[----:B------:R-:W-:Y:S05]  /*9fe0*/  BSYNC B1 ;  /* 0x0000000000017941 */ /* 0x000fea0003800000 */
.L_x_242:
        /* <DEDUP_REMOVED lines=10> */
.L_x_245:
[----:B------:R-:W-:Y:S05]  /*a090*/  BSYNC B1 ;  /* 0x0000000000017941 */ /* 0x000fea0003800000 */
.L_x_244:
[----:B------:R-:W-:Y:S01]  /*a0a0*/  @!P4 IMAD R91, R91, R200, R19 ;  /* 0x000000c85b5bc224 */ /* 0x000fe200078e0213 */
[----:B------:R-:W-:Y:S04]  /*a0b0*/  BSSY B1, `(.L_x_246) ;  /* 0x0000006000017945 */ /* 0x000fe80003800000 */
[----:B------:R0:W-:Y:S01]  /*a0c0*/  @!P4 STG.E.U8 desc[UR52][R10.64+0x61], R91 ;  /* 0x0000615b0a00c986 */ /* 0x0001e2000c101134 */
[----:B------:R-:W-:Y:S05]  /*a0d0*/  @P6 BRA `(.L_x_247) ;  /* 0x00000000000c6947 */ /* 0x000fea0003800000 */
[----:B-1----:R-:W5:Y:S02]  /*a0e0*/  LDG.E.U8 R201, desc[UR52][R12.64+0x68] ;  /* 0x000068340cc97981 */ /* 0x002f64000c1e1100 */
[----:B-----5:R-:W-:-:S05]  /*a0f0*/  PRMT R22, R201, 0x8880, RZ ;  /* 0x00008880c9167816 */ /* 0x020fca00000000ff */
[----:B------:R-:W-:-:S07]  /*a100*/  IMAD R19, R22, R23, RZ ;  /* 0x0000001716137224 */ /* 0x000fce00078e02ff */
.L_x_247:
[----:B------:R-:W-:Y:S05]  /*a110*/  BSYNC B1 ;  /* 0x0000000000017941 */ /* 0x000fea0003800000 */
.L_x_246:
[----:B----4-:R-:W-:Y:S01]  /*a120*/  @!P6 IMAD R3, R92, R200, R19 ;  /* 0x000000c85c03e224 */ /* 0x010fe200078e0213 */
[----:B------:R-:W-:Y:S04]  /*a130*/  BSSY B1, `(.L_x_248) ;  /* 0x0000006000017945 */ /* 0x000fe80003800000 */
[----:B------:R4:W-:Y:S01]  /*a140*/  @!P6 STG.E.U8 desc[UR52][R8.64+0x68], R3 ;  /* 0x000068030800e986 */ /* 0x0009e2000c101134 */
[----:B------:R-:W-:Y:S05]  /*a150*/  @P5 BRA `(.L_x_249) ;  /* 0x00000000000c5947 */ /* 0x000fea0003800000 */
[----:B-1----:R-:W5:Y:S02]  /*a160*/  LDG.E.U8 R201, desc[UR52][R12.64+0x69] ;  /* 0x000069340cc97981 */ /* 0x002f64000c1e1100 */
[----:B-----5:R-:W-:-:S05]  /*a170*/  PRMT R22, R201, 0x8880, RZ ;  /* 0x00008880c9167816 */ /* 0x020fca00000000ff */
[----:B------:R-:W-:-:S07]  /*a180*/  IMAD R19, R22, R23, RZ ;  /* 0x0000001716137224 */ /* 0x000fce00078e02ff */
.L_x_249:
[----:B------:R-:W-:Y:S05]  /*a190*/  BSYNC B1 ;  /* 0x0000000000017941 */ /* 0x000fea0003800000 */
.L_x_248:
        /* <DEDUP_REMOVED lines=10> */
.L_x_251:
[----:B------:R-:W-:Y:S05]  /*a240*/  BSYNC B1 ;  /* 0x0000000000017941 */ /* 0x000fea0003800000 */
.L_x_250:
[----:B----4-:R-:W-:Y:S01]  /*a250*/  @!P4 IMAD R3, R94, R200, R19 ;  /* 0x000000c85e03c224 */ /* 0x010fe200078e0213 */
[----:B------:R-:W-:Y:S04]  /*a260*/  BSSY B1, `(.L_x_252) ;  /* 0x0000006000017945 */ /* 0x000fe80003800000 */
[----:B------:R4:W-:Y:S01]  /*a270*/  @!P4 STG.E.U8 desc[UR52][R10.64+0x68], R3 ;  /* 0x000068030a00c986 */ /* 0x0009e2000c101134 */
[----:B------:R-:W-:Y:S05]  /*a280*/  @P6 BRA `(.L_x_253) ;  /* 0x00000000000c6947 */ /* 0x000fea0003800000 */
[----:B-1----:R-:W5:Y:S02]  /*a290*/  LDG.E.U8 R201, desc[UR52][R206.64+0x69] ;  /* 0x00006934cec97981 */ /* 0x002f64000c1e1100 */
[----:B-----5:R-:W-:-:S05]  /*a2a0*/  PRMT R22, R201, 0x8880, RZ ;  /* 0x00008880c9167816 */ /* 0x020fca00000000ff */
[----:B------:R-:W-:-:S07]  /*a2b0*/  IMAD R19, R22, R23, RZ ;  /* 0x0000001716137224 */ /* 0x000fce00078e02ff */
.L_x_253:
[----:B------:R-:W-:Y:S05]  /*a2c0*/  BSYNC B1 ;  /* 0x0000000000017941 */ /* 0x000fea0003800000 */
.L_x_252:
[----:B------:R-:W-:Y:S01]  /*a2d0*/  @!P6 IMAD R95, R95, R200, R19 ;  /* 0x000000c85f5fe224 */ /* 0x000fe200078e0213 */
[----:B------:R-:W-:Y:S04]  /*a2e0*/  BSSY B1, `(.L_x_254) ;  /* 0x0000006000017945 */ /* 0x000fe80003800000 */
[----:B------:R0:W-:Y:S01]  /*a2f0*/  @!P6 STG.E.U8 desc[UR52][R10.64+0x69], R95 ;  /* 0x0000695f0a00e986 */ /* 0x0001e2000c101134 */
[----:B------:R-:W-:Y:S05]  /*a300*/  @P5 BRA `(.L_x_255) ;  /* 0x00000000000c5947 */ /* 0x000fea0003800000 */
[----:B-1----:R-:W5:Y:S02]  /*a310*/  LDG.E.U8 R201, desc[UR52][R20.64+0x70] ;  /* 0x0000703414c97981 */ /* 0x002f64000c1e1100 */
[----:B-----5:R-:W-:-:S05]  /*a320*/  PRMT R22, R201, 0x8880, RZ ;  /* 0x00008880c9167816 */ /* 0x020fca00000000ff */
[----:B------:R-:W-:-:S07]  /*a330*/  IMAD R19, R22, R23, RZ ;  /* 0x0000001716137224 */ /* 0x000fce00078e02ff */
.L_x_255:
[----:B------:R-:W-:Y:S05]  /*a340*/  BSYNC B1 ;  /* 0x0000000000017941 */ /* 0x000fea0003800000 */
.L_x_254:
        /* <DEDUP_REMOVED lines=10> */
.L_x_257:
[----:B------:R-:W-:Y:S05]  /*a3f0*/  BSYNC B1 ;  /* 0x0000000000017941 */ /* 0x000fea0003800000 */
.L_x_256:
[----:B------:R-:W-:Y:S01]  /*a400*/  @!P4 IMAD R81, R81, R200, R19 ;  /* 0x000000c85151c224 */ /* 0x000fe200078e0213 */
[----:B------:R-:W-:Y:S04]  /*a410*/  BSSY B1, `(.L_x_258) ;  /* 0x0000006000017945 */ /* 0x000fe80003800000 */
[----:B------:R0:W-:Y:S01]  /*a420*/  @!P4 STG.E.U8 desc[UR52][R4.64+0x71], R81 ;  /* 0x000071510400c986 */ /* 0x0001e2000c101134 */
[----:B------:R-:W-:Y:S05]  /*a430*/  @P6 BRA `(.L_x_259) ;  /* 0x00000000000c6947 */ /* 0x000fea0003800000 */
[----:B-1----:R-:W5:Y:S02]  /*a440*/  LDG.E.U8 R201, desc[UR52][R14.64+0x70] ;  /* 0x000070340ec97981 */ /* 0x002f64000c1e1100 */
[----:B-----5:R-:W-:-:S05]  /*a450*/  PRMT R22, R201, 0x8880, RZ ;  /* 0x00008880c9167816 */ /* 0x020fca00000000ff */
[----:B------:R-:W-:-:S07]  /*a460*/  IMAD R19, R22, R23, RZ ;  /* 0x0000001716137224 */ /* 0x000fce00078e02ff */
.L_x_259:
[----:B------:R-:W-:Y:S05]  /*a470*/  BSYNC B1 ;  /* 0x0000000000017941 */ /* 0x000fea0003800000 */
.L_x_258:
[----:B----4-:R-:W-:Y:S01]  /*a480*/  @!P6 IMAD R3, R82, R200, R19 ;  /* 0x000000c85203e224 */ /* 0x010fe200078e0213 */
[----:B------:R-:W-:Y:S04]  /*a490*/  BSSY B1, `(.L_x_260) ;  /* 0x0000006000017945 */ /* 0x000fe80003800000 */
[----:B------:R4:W-:Y:S01]  /*a4a0*/  @!P6 STG.E.U8 desc[UR52][R6.64+0x70], R3 ;  /* 0x000070030600e986 */ /* 0x0009e2000c101134 */
[----:B------:R-:W-:Y:S05]  /*a4b0*/  @P5 BRA `(.L_x_261) ;  /* 0x00000000000c5947 */ /* 0x000fea0003800000 */
[----:B-1----:R-:W5:Y:S02]  /*a4c0*/  LDG.E.U8 R201, desc[UR52][R14.64+0x71] ;  /* 0x000071340ec97981 */ /* 0x002f64000c1e1100 */
[----:B-----5:R-:W-:-:S05]  /*a4d0*/  PRMT R22, R201, 0x8880, RZ ;  /* 0x00008880c9167816 */ /* 0x020fca00000000ff */
[----:B------:R-:W-:-:S07]  /*a4e0*/  IMAD R19, R22, R23, RZ ;  /* 0x0000001716137224 */ /* 0x000fce00078e02ff */
.L_x_261:
[----:B------:R-:W-:Y:S05]  /*a4f0*/  BSYNC B1 ;  /* 0x0000000000017941 */ /* 0x000fea0003800000 */
.L_x_260:
        /* <DEDUP_REMOVED lines=10> */
.L_x_263:
[----:B------:R-:W-:Y:S05]  /*a5a0*/  BSYNC B1 ;  /* 0x0000000000017941 */ /* 0x000fea0003800000 */
.L_x_262:
[----:B----4-:R-:W-:Y:S01]  /*a5b0*/  @!P4 IMAD R3, R84, R200, R19 ;  /* 0x000000c85403c224 */ /* 0x010fe200078e0213 */
[----:B------:R-:W-:Y:S04]  /*a5c0*/  BSSY B1, `(.L_x_264) ;  /* 0x0000006000017945 */ /* 0x000fe80003800000 */
[----:B------:R4:W-:Y:S01]  /*a5d0*/  @!P4 STG.E.U8 desc[UR52][R4.64+0x78], R3 ;  /* 0x000078030400c986 */ /* 0x0009e2000c101134 */
[----:B------:R-:W-:Y:S05]  /*a5e0*/  @P6 BRA `(.L_x_265) ;  /* 0x00000000000c6947 */ /* 0x000fea0003800000 */
[----:B-1----:R-:W5:Y:S02]  /*a5f0*/  LDG.E.U8 R201, desc[UR52][R20.64+0x79] ;  /* 0x0000793414c97981 */ /* 0x002f64000c1e1100 */
[----:B-----5:R-:W-:-:S05]  /*a600*/  PRMT R22, R201, 0x8880, RZ ;  /* 0x00008880c9167816 */ /* 0x020fca00000000ff */
[----:B------:R-:W-:-:S07]  /*a610*/  IMAD R19, R22, R23, RZ ;  /* 0x0000001716137224 */ /* 0x000fce00078e02ff */
.L_x_265:
[----:B------:R-:W-:Y:S05]  /*a620*/  BSYNC B1 ;  /* 0x0000000000017941 */ /* 0x000fea0003800000 */
.L_x_264:
[----:B------:R-:W-:Y:S01]  /*a630*/  @!P6 IMAD R85, R85, R200, R19 ;  /* 0x000000c85555e224 */ /* 0x000fe200078e0213 */
[----:B------:R-:W-:Y:S04]  /*a640*/  BSSY B1, `(.L_x_266) ;  /* 0x0000006000017945 */ /* 0x000fe80003800000 */
[----:B------:R0:W-:Y:S01]  /*a650*/  @!P6 STG.E.U8 desc[UR52][R4.64+0x79], R85 ;  /* 0x000079550400e986 */ /* 0x0001e2000c101134 */
[----:B------:R-:W-:Y:S05]  /*a660*/  @P5 BRA `(.L_x_267) ;  /* 0x00000000000c5947 */ /* 0x000fea0003800000 */
[----:B-1----:R-:W5:Y:S02]  /*a670*/  LDG.E.U8 R201, desc[UR52][R14.64+0x78] ;  /* 0x000078340ec97981 */ /* 0x002f64000c1e1100 */
[----:B-----5:R-:W-:-:S05]  /*a680*/  PRMT R22, R201, 0x8880, RZ ;  /* 0x00008880c9167816 */ /* 0x020fca00000000ff */
[----:B------:R-:W-:-:S07]  /*a690*/  IMAD R19, R22, R23, RZ ;  /* 0x0000001716137224 */ /* 0x000fce00078e02ff */
.L_x_267:
[----:B------:R-:W-:Y:S05]  /*a6a0*/  BSYNC B1 ;  /* 0x0000000000017941 */ /* 0x000fea0003800000 */
.L_x_266:
        /* <DEDUP_REMOVED lines=10> */
.L_x_269:
[----:B------:R-:W-:Y:S05]  /*a750*/  BSYNC B1 ;  /* 0x0000000000017941 */ /* 0x000fea0003800000 */
.L_x_268:
[----:B------:R-:W-:Y:S01]  /*a760*/  @!P4 IMAD R87, R87, R200, R19 ;  /* 0x000000c85757c224 */ /* 0x000fe200078e0213 */
[----:B------:R-:W-:Y:S04]  /*a770*/  BSSY B1, `(.L_x_270) ;  /* 0x0000006000017945 */ /* 0x000fe80003800000 */
[----:B------:R0:W-:Y:S01]  /*a780*/  @!P4 STG.E.U8 desc[UR52][R6.64+0x79], R87 ;  /* 0x000079570600c986 */ /* 0x0001e2000c101134 */
[----:B------:R-:W-:Y:S05]  /*a790*/  @P6 BRA `(.L_x_271) ;  /* 0x00000000000c6947 */ /* 0x000fea0003800000 */
[----:B-1----:R-:W5:Y:S02]  /*a7a0*/  LDG.E.U8 R201, desc[UR52][R12.64+0x70] ;  /* 0x000070340cc97981 */ /* 0x002f64000c1e1100 */
[----:B-----5:R-:W-:-:S05]  /*a7b0*/  PRMT R22, R201, 0x8880, RZ ;  /* 0x00008880c9167816 */ /* 0x020fca00000000ff */
[----:B------:R-:W-:-:S07]  /*a7c0*/  IMAD R19, R22, R23, RZ ;  /* 0x0000001716137224 */ /* 0x000fce00078e02ff */
.L_x_271:
[----:B------:R-:W-:Y:S05]  /*a7d0*/  BSYNC B1 ;  /* 0x0000000000017941 */ /* 0x000fea0003800000 */
.L_x_270:
[----:B----4-:R-:W-:Y:S01]  /*a7e0*/  @!P6 IMAD R3, R72, R200, R19 ;  /* 0x000000c84803e224 */ /* 0x010fe200078e0213 */
[----:B------:R-:W-:Y:S04]  /*a7f0*/  BSSY B1, `(.L_x_272) ;  /* 0x0000006000017945 */ /* 0x000fe80003800000 */
[----:B------:R4:W-:Y:S01]  /*a800*/  @!P6 STG.E.U8 desc[UR52][R8.64+0x70], R3 ;  /* 0x000070030800e986 */ /* 0x0009e2000c101134 */
[----:B------:R-:W-:Y:S05]  /*a810*/  @P5 BRA `(.L_x_273) ;  /* 0x00000000000c5947 */ /* 0x000fea0003800000 */
[----:B-1----:R-:W5:Y:S02]  /*a820*/  LDG.E.U8 R201, desc[UR52][R12.64+0x71] ;  /* 0x000071340cc97981 */ /* 0x002f64000c1e1100 */
[----:B-----5:R-:W-:-:S05]  /*a830*/  PRMT R22, R201, 0x8880, RZ ;  /* 0x00008880c9167816 */ /* 0x020fca00000000ff */
[----:B------:R-:W-:-:S07]  /*a840*/  IMAD R19, R22, R23, RZ ;  /* 0x0000001716137224 */ /* 0x000fce00078e02ff */
.L_x_273:
[----:B------:R-:W-:Y:S05]  /*a850*/  BSYNC B1 ;  /* 0x0000000000017941 */ /* 0x000fea0003800000 */
.L_x_272:
        /* <DEDUP_REMOVED lines=10> */
.L_x_275:
[----:B------:R-:W-:Y:S05]  /*a900*/  BSYNC B1 ;  /* 0x0000000000017941 */ /* 0x000fea0003800000 */
.L_x_274:
[----:B----4-:R-:W-:Y:S01]  /*a910*/  @!P4 IMAD R3, R74, R200, R19 ;  /* 0x000000c84a03c224 */ /* 0x010fe200078e0213 */
[----:B------:R-:W-:Y:S04]  /*a920*/  BSSY B1, `(.L_x_276) ;  /* 0x0000006000017945 */ /* 0x000fe80003800000 */
[----:B------:R4:W-:Y:S01]  /*a930*/  @!P4 STG.E.U8 desc[UR52][R10.64+0x70], R3 ;  /* 0x000070030a00c986 */ /* 0x0009e2000c101134 */
[----:B------:R-:W-:Y:S05]  /*a940*/  @P6 BRA `(.L_x_277) ;  /* 0x00000000000c6947 */ /* 0x000fea0003800000 */
[----:B-1----:R-:W5:Y:S02]  /*a950*/  LDG.E.U8 R201, desc[UR52][R206.64+0x71] ;  /* 0x00007134cec97981 */ /* 0x002f64000c1e1100 */
[----:B-----5:R-:W-:-:S05]  /*a960*/  PRMT R22, R201, 0x8880, RZ ;  /* 0x00008880c9167816 */ /* 0x020fca00000000ff */
[----:B------:R-:W-:-:S07]  /*a970*/  IMAD R19, R22, R23, RZ ;  /* 0x0000001716137224 */ /* 0x000fce00078e02ff */
.L_x_277:
[----:B------:R-:W-:Y:S05]  /*a980*/  BSYNC B1 ;  /* 0x0000000000017941 */ /* 0x000fea0003800000 */
.L_x_276:
[----:B------:R-:W-:Y:S01]  /*a990*/  @!P6 IMAD R75, R75, R200, R19 ;  /* 0x000000c84b4be224 */ /* 0x000fe200078e0213 */
[----:B------:R-:W-:Y:S04]  /*a9a0*/  BSSY B1, `(.L_x_278) ;  /* 0x0000006000017945 */ /* 0x000fe80003800000 */
[----:B------:R0:W-:Y:S01]  /*a9b0*/  @!P6 STG.E.U8 desc[UR52][R10.64+0x71], R75 ;  /* 0x0000714b0a00e986 */ /* 0x0001e2000c101134 */
[----:B------:R-:W-:Y:S05]  /*a9c0*/  @P5 BRA `(.L_x_279) ;  /* 0x00000000000c5947 */ /* 0x000fea0003800000 */
[----:B-1----:R-:W5:Y:S02]  /*a9d0*/  LDG.E.U8 R201, desc[UR52][R12.64+0x78] ;  /* 0x000078340cc97981 */ /* 0x002f64000c1e1100 */
[----:B-----5:R-:W-:-:S05]  /*a9e0*/  PRMT R22, R201, 0x8880, RZ ;  /* 0x00008880c9167816 */ /* 0x020fca00000000ff */
[----:B------:R-:W-:-:S07]  /*a9f0*/  IMAD R19, R22, R23, RZ ;  /* 0x0000001716137224 */ /* 0x000fce00078e02ff */
.L_x_279:
[----:B------:R-:W-:Y:S05]  /*aa00*/  BSYNC B1 ;  /* 0x0000000000017941 */ /* 0x000fea0003800000 */
.L_x_278:
        /* <DEDUP_REMOVED lines=10> */
.L_x_281:
[----:B------:R-:W-:Y:S05]  /*aab0*/  BSYNC B1 ;  /* 0x0000000000017941 */ /* 0x000fea0003800000 */
.L_x_280:
[----:B------:R-:W-:Y:S01]  /*aac0*/  @!P4 IMAD R77, R77, R200, R19 ;  /* 0x000000c84d4dc224 */ /* 0x000fe200078e0213 */
[----:B------:R-:W-:Y:S04]  /*aad0*/  BSSY B1, `(.L_x_282) ;  /* 0x0000006000017945 */ /* 0x000fe80003800000 */
[----:B------:R0:W-:Y:S01]  /*aae0*/  @!P4 STG.E.U8 desc[UR52][R8.64+0x79], R77 ;  /* 0x0000794d0800c986 */ /* 0x0001e2000c101134 */
[----:B------:R-:W-:Y:S05]  /*aaf0*/  @P6 BRA `(.L_x_283) ;  /* 0x00000000000c6947 */ /* 0x000fea0003800000 */
[----:B-1----:R-:W5:Y:S02]  /*ab00*/  LDG.E.U8 R201, desc[UR52][R206.64+0x78] ;  /* 0x00007834cec97981 */ /* 0x002f64000c1e1100 */
[----:B-----5:R-:W-:-:S05]  /*ab10*/  PRMT R22, R201, 0x8880, RZ ;  /* 0x00008880c9167816 */ /* 0x020fca00000000ff */
[----:B------:R-:W-:-:S07]  /*ab20*/  IMAD R19, R22, R23, RZ ;  /* 0x0000001716137224 */ /* 0x000fce00078e02ff */
.L_x_283:
[----:B------:R-:W-:Y:S05]  /*ab30*/  BSYNC B1 ;  /* 0x0000000000017941 */ /* 0x000fea0003800000 */
.L_x_282:
[----:B----4-:R-:W-:Y:S01]  /*ab40*/  @!P6 IMAD R3, R78, R200, R19 ;  /* 0x000000c84e03e224 */ /* 0x010fe200078e0213 */
[----:B------:R-:W-:Y:S04]  /*ab50*/  BSSY B1, `(.L_x_284) ;  /* 0x0000006000017945 */ /* 0x000fe80003800000 */
[----:B------:R4:W-:Y:S01]  /*ab60*/  @!P6 STG.E.U8 desc[UR52][R10.64+0x78], R3 ;  /* 0x000078030a00e986 */ /* 0x0009e2000c101134 */
[----:B------:R-:W-:Y:S05]  /*ab70*/  @P5 BRA `(.L_x_285) ;  /* 0x00000000000c5947 */ /* 0x000fea0003800000 */
[----:B-1----:R-:W5:Y:S02]  /*ab80*/  LDG.E.U8 R201, desc[UR52][R206.64+0x79] ;  /* 0x00007934cec97981 */ /* 0x002f64000c1e1100 */
[----:B-----5:R-:W-:-:S05]  /*ab90*/  PRMT R22, R201, 0x8880, RZ ;  /* 0x00008880c9167816 */ /* 0x020fca00000000ff */
[----:B------:R-:W-:-:S07]  /*aba0*/  IMAD R19, R22, R23, RZ ;  /* 0x0000001716137224 */ /* 0x000fce00078e02ff */
.L_x_285:
[----:B------:R-:W-:Y:S05]  /*abb0*/  BSYNC B1 ;  /* 0x0000000000017941 */ /* 0x000fea0003800000 */
.L_x_284:
        /* <DEDUP_REMOVED lines=10> */
.L_x_287:
[----:B------:R-:W-:Y:S05]  /*ac60*/  BSYNC B1 ;  /* 0x0000000000017941 */ /* 0x000fea0003800000 */
.L_x_286:
[----:B----4-:R-:W-:Y:S01]  /*ac70*/  @!P4 IMAD R3, R64, R200, R19 ;  /* 0x000000c84003c224 */ /* 0x010fe200078e0213 */
[----:B------:R-:W-:Y:S04]  /*ac80*/  BSSY B1, `(.L_x_288) ;  /* 0x0000006000017945 */ /* 0x000fe80003800000 */
[----:B------:R4:W-:Y:S01]  /*ac90*/  @!P4 STG.E.U8 desc[UR52][R4.64+0x80], R3 ;  /* 0x000080030400c986 */ /* 0x0009e2000c101134 */
[----:B------:R-:W-:Y:S05]  /*aca0*/  @P6 BRA `(.L_x_289) ;  /* 0x00000000000c6947 */ /* 0x000fea0003800000 */
[----:B-1----:R-:W5:Y:S02]  /*acb0*/  LDG.E.U8 R201, desc[UR52][R20.64+0x81] ;  /* 0x0000813414c97981 */ /* 0x002f64000c1e1100 */
[----:B-----5:R-:W-:-:S05]  /*acc0*/  PRMT R22, R201, 0x8880, RZ ;  /* 0x00008880c9167816 */ /* 0x020fca00000000ff */
[----:B------:R-:W-:-:S07]  /*acd0*/  IMAD R19, R22, R23, RZ ;  /* 0x0000001716137224 */ /* 0x000fce00078e02ff */
.L_x_289:
[----:B------:R-:W-:Y:S05]  /*ace0*/  BSYNC B1 ;  /* 0x0000000000017941 */ /* 0x000fea0003800000 */
.L_x_288:
[----:B------:R-:W-:Y:S01]  /*acf0*/  @!P6 IMAD R65, R65, R200, R19 ;  /* 0x000000c84141e224 */ /* 0x000fe200078e0213 */
[----:B------:R-:W-:Y:S04]  /*ad00*/  BSSY B1, `(.L_x_290) ;  /* 0x0000006000017945 */ /* 0x000fe80003800000 */
[----:B------:R0:W-:Y:S01]  /*ad10*/  @!P6 STG.E.U8 desc[UR52][R4.64+0x81], R65 ;  /* 0x000081410400e986 */ /* 0x0001e2000c101134 */
[----:B------:R-:W-:Y:S05]  /*ad20*/  @P5 BRA `(.L_x_291) ;  /* 0x00000000000c5947 */ /* 0x000fea0003800000 */
[----:B-1----:R-:W5:Y:S02]  /*ad30*/  LDG.E.U8 R201, desc[UR52][R14.64+0x80] ;  /* 0x000080340ec97981 */ /* 0x002f64000c1e1100 */
[----:B-----5:R-:W-:-:S05]  /*ad40*/  PRMT R22, R201, 0x8880, RZ ;  /* 0x00008880c9167816 */ /* 0x020fca00000000ff */
[----:B------:R-:W-:-:S07]  /*ad50*/  IMAD R19, R22, R23, RZ ;  /* 0x0000001716137224 */ /* 0x000fce00078e02ff */
.L_x_291:
[----:B------:R-:W-:Y:S05]  /*ad60*/  BSYNC B1 ;  /* 0x0000000000017941 */ /* 0x000fea0003800000 */
.L_x_290:
        /* <DEDUP_REMOVED lines=10> */
.L_x_293:
[----:B------:R-:W-:Y:S05]  /*ae10*/  BSYNC B1 ;  /* 0x0000000000017941 */ /* 0x000fea0003800000 */
.L_x_292:
[----:B------:R-:W-:Y:S01]  /*ae20*/  @!P4 IMAD R67, R67, R200, R19 ;  /* 0x000000c84343c224 */ /* 0x000fe200078e0213 */
[----:B------:R-:W-:Y:S04]  /*ae30*/  BSSY B1, `(.L_x_294) ;  /* 0x0000006000017945 */ /* 0x000fe80003800000 */
[----:B------:R0:W-:Y:S01]  /*ae40*/  @!P4 STG.E.U8 desc[UR52][R6.64+0x81], R67 ;  /* 0x000081430600c986 */ /* 0x0001e2000c101134 */
[----:B------:R-:W-:Y:S05]  /*ae50*/  @P6 BRA `(.L_x_295) ;  /* 0x00000000000c6947 */ /* 0x000fea0003800000 */
[----:B-1----:R-:W5:Y:S02]  /*ae60*/  LDG.E.U8 R201, desc[UR52][R20.64+0x88] ;  /* 0x0000883414c97981 */ /* 0x002f64000c1e1100 */
[----:B-----5:R-:W-:-:S05]  /*ae70*/  PRMT R22, R201, 0x8880, RZ ;  /* 0x00008880c9167816 */ /* 0x020fca00000000ff */
[----:B------:R-:W-:-:S07]  /*ae80*/  IMAD R19, R22, R23, RZ ;  /* 0x0000001716137224 */ /* 0x000fce00078e02ff */
.L_x_295:
[----:B------:R-:W-:Y:S05]  /*ae90*/  BSYNC B1 ;  /* 0x0000000000017941 */ /* 0x000fea0003800000 */
.L_x_294:
[----:B----4-:R-:W-:Y:S01]  /*aea0*/  @!P6 IMAD R3, R68, R200, R19 ;  /* 0x000000c84403e224 */ /* 0x010fe200078e0213 */
[----:B------:R-:W-:Y:S04]  /*aeb0*/  BSSY B1, `(.L_x_296) ;  /* 0x0000006000017945 */ /* 0x000fe80003800000 */
[----:B------:R4:W-:Y:S01]  /*aec0*/  @!P6 STG.E.U8 desc[UR52][R4.64+0x88], R3 ;  /* 0x000088030400e986 */ /* 0x0009e2000c101134 */
[----:B------:R-:W-:Y:S05]  /*aed0*/  @P5 BRA `(.L_x_297) ;  /* 0x00000000000c5947 */ /* 0x000fea0003800000 */
[----:B-1----:R-:W5:Y:S02]  /*aee0*/  LDG.E.U8 R201, desc[UR52][R20.64+0x89] ;  /* 0x0000893414c97981 */ /* 0x002f64000c1e1100 */
[----:B-----5:R-:W-:-:S05]  /*aef0*/  PRMT R22, R201, 0x8880, RZ ;  /* 0x00008880c9167816 */ /* 0x020fca00000000ff */
[----:B------:R-:W-:-:S07]  /*af00*/  IMAD R19, R22, R23, RZ ;  /* 0x0000001716137224 */ /* 0x000fce00078e02ff */
.L_x_297:
[----:B------:R-:W-:Y:S05]  /*af10*/  BSYNC B1 ;  /* 0x0000000000017941 */ /* 0x000fea0003800000 */
.L_x_296:
        /* <DEDUP_REMOVED lines=10> */
.L_x_299:
[----:B------:R-:W-:Y:S05]  /*afc0*/  BSYNC B1 ;  /* 0x0000000000017941 */ /* 0x000fea0003800000 */
.L_x_298:
[----:B----4-:R-:W-:Y:S01]  /*afd0*/  @!P4 IMAD R3, R70, R200, R19 ;  /* 0x000000c84603c224 */ /* 0x010fe200078e0213 */
[----:B------:R-:W-:Y:S04]  /*afe0*/  BSSY B1, `(.L_x_300) ;  /* 0x0000006000017945 */ /* 0x000fe80003800000 */
[----:B------:R4:W-:Y:S01]  /*aff0*/  @!P4 STG.E.U8 desc[UR52][R6.64+0x88], R3 ;  /* 0x000088030600c986 */ /* 0x0009e2000c101134 */
[----:B------:R-:W-:Y:S05]  /*b000*/  @P6 BRA `(.L_x_301) ;  /* 0x00000000000c6947 */ /* 0x000fea0003800000 */
[----:B-1----:R-:W5:Y:S02]  /*b010*/  LDG.E.U8 R201, desc[UR52][R14.64+0x89] ;  /* 0x000089340ec97981 */ /* 0x002f64000c1e1100 */
[----:B-----5:R-:W-:-:S05]  /*b020*/  PRMT R22, R201, 0x8880, RZ ;  /* 0x00008880c9167816 */ /* 0x020fca00000000ff */
[----:B------:R-:W-:-:S07]  /*b030*/  IMAD R19, R22, R23, RZ ;  /* 0x0000001716137224 */ /* 0x000fce00078e02ff */
.L_x_301:
[----:B------:R-:W-:Y:S05]  /*b040*/  BSYNC B1 ;  /* 0x0000000000017941 */ /* 0x000fea0003800000 */
.L_x_300:
[----:B------:R-:W-:Y:S01]  /*b050*/  @!P6 IMAD R71, R71, R200, R19 ;  /* 0x000000c84747e224 */ /* 0x000fe200078e0213 */
[----:B------:R-:W-:Y:S04]  /*b060*/  BSSY B1, `(.L_x_302) ;  /* 0x0000006000017945 */ /* 0x000fe80003800000 */
[----:B------:R0:W-:Y:S01]  /*b070*/  @!P6 STG.E.U8 desc[UR52][R6.64+0x89], R71 ;  /* 0x000089470600e986 */ /* 0x0001e2000c101134 */
[----:B------:R-:W-:Y:S05]  /*b080*/  @P5 BRA `(.L_x_303) ;  /* 0x00000000000c5947 */ /* 0x000fea0003800000 */
[----:B-1----:R-:W5:Y:S02]  /*b090*/  LDG.E.U8 R201, desc[UR52][R12.64+0x80] ;  /* 0x000080340cc97981 */ /* 0x002f64000c1e1100 */
[----:B-----5:R-:W-:-:S05]  /*b0a0*/  PRMT R22, R201, 0x8880, RZ ;  /* 0x00008880c9167816 */ /* 0x020fca00000000ff */
[----:B------:R-:W-:-:S07]  /*b0b0*/  IMAD R19, R22, R23, RZ ;  /* 0x0000001716137224 */ /* 0x000fce00078e02ff */
.L_x_303:
[----:B------:R-:W-:Y:S05]  /*b0c0*/  BSYNC B1 ;  /* 0x0000000000017941 */ /* 0x000fea0003800000 */
.L_x_302:
        /* <DEDUP_REMOVED lines=10> */
.L_x_305:
[----:B------:R-:W-:Y:S05]  /*b170*/  BSYNC B1 ;  /* 0x0000000000017941 */ /* 0x000fea0003800000 */
.L_x_304:
[----:B------:R-:W-:Y:S01]  /*b180*/  @!P4 IMAD R57, R57, R200, R19 ;  /* 0x000000c83939c224 */ /* 0x000fe200078e0213 */
[----:B------:R-:W-:Y:S04]  /*b190*/  BSSY B1, `(.L_x_306) ;  /* 0x0000006000017945 */ /* 0x000fe80003800000 */
[----:B------:R0:W-:Y:S01]  /*b1a0*/  @!P4 STG.E.U8 desc[UR52][R8.64+0x81], R57 ;  /* 0x000081390800c986 */ /* 0x0001e2000c101134 */
[----:B------:R-:W-:Y:S05]  /*b1b0*/  @P6 BRA `(.L_x_307) ;  /* 0x00000000000c6947 */ /* 0x000fea0003800000 */
[----:B-1----:R-:W5:Y:S02]  /*b1c0*/  LDG.E.U8 R201, desc[UR52][R206.64+0x80] ;  /* 0x00008034cec97981 */ /* 0x002f64000c1e1100 */
[----:B-----5:R-:W-:-:S05]  /*b1d0*/  PRMT R22, R201, 0x8880, RZ ;  /* 0x00008880c9167816 */ /* 0x020fca00000000ff */
[----:B------:R-:W-:-:S07]  /*b1e0*/  IMAD R19, R22, R23, RZ ;  /* 0x0000001716137224 */ /* 0x000fce00078e02ff */
.L_x_307:
[----:B------:R-:W-:Y:S05]  /*b1f0*/  BSYNC B1 ;  /* 0x0000000000017941 */ /* 0x000fea0003800000 */
.L_x_306:
[----:B----4-:R-:W-:Y:S01]  /*b200*/  @!P6 IMAD R3, R58, R200, R19 ;  /* 0x000000c83a03e224 */ /* 0x010fe200078e0213 */
[----:B------:R-:W-:Y:S04]  /*b210*/  BSSY B1, `(.L_x_308) ;  /* 0x0000006000017945 */ /* 0x000fe80003800000 */
[----:B------:R4:W-:Y:S01]  /*b220*/  @!P6 STG.E.U8 desc[UR52][R10.64+0x80], R3 ;  /* 0x000080030a00e986 */ /* 0x0009e2000c101134 */
[----:B------:R-:W-:Y:S05]  /*b230*/  @P5 BRA `(.L_x_309) ;  /* 0x00000000000c5947 */ /* 0x000fea0003800000 */
[----:B-1----:R-:W5:Y:S02]  /*b240*/  LDG.E.U8 R201, desc[UR52][R206.64+0x81] ;  /* 0x00008134cec97981 */ /* 0x002f64000c1e1100 */
[----:B-----5:R-:W-:-:S05]  /*b250*/  PRMT R22, R201, 0x8880, RZ ;  /* 0x00008880c9167816 */ /* 0x020fca00000000ff */
[----:B------:R-:W-:-:S07]  /*b260*/  IMAD R19, R22, R23, RZ ;  /* 0x0000001716137224 */ /* 0x000fce00078e02ff */
.L_x_309:
[----:B------:R-:W-:Y:S05]  /*b270*/  BSYNC B1 ;  /* 0x0000000000017941 */ /* 0x000fea0003800000 */
.L_x_308:
        /* <DEDUP_REMOVED lines=10> */
.L_x_311:
[----:B------:R-:W-:Y:S05]  /*b320*/  BSYNC B1 ;  /* 0x0000000000017941 */ /* 0x000fea0003800000 */
.L_x_310:
[----:B----4-:R-:W-:Y:S01]  /*b330*/  @!P4 IMAD R3, R60, R200, R19 ;  /* 0x000000c83c03c224 */ /* 0x010fe200078e0213 */
[----:B------:R-:W-:Y:S04]  /*b340*/  BSSY B1, `(.L_x_312) ;  /* 0x0000006000017945 */ /* 0x000fe80003800000 */
[----:B------:R4:W-:Y:S01]  /*b350*/  @!P4 STG.E.U8 desc[UR52][R8.64+0x88], R3 ;  /* 0x000088030800c986 */ /* 0x0009e2000c101134 */
[----:B------:R-:W-:Y:S05]  /*b360*/  @P6 BRA `(.L_x_313) ;  /* 0x00000000000c6947 */ /* 0x000fea0003800000 */
[----:B-1----:R-:W5:Y:S02]  /*b370*/  LDG.E.U8 R201, desc[UR52][R12.64+0x89] ;  /* 0x000089340cc97981 */ /* 0x002f64000c1e1100 */
[----:B-----5:R-:W-:-:S05]  /*b380*/  PRMT R22, R201, 0x8880, RZ ;  /* 0x00008880c9167816 */ /* 0x020fca00000000ff */
[----:B------:R-:W-:-:S07]  /*b390*/  IMAD R19, R22, R23, RZ ;  /* 0x0000001716137224 */ /* 0x000fce00078e02ff */
.L_x_313:
[----:B------:R-:W-:Y:S05]  /*b3a0*/  BSYNC B1 ;  /* 0x0000000000017941 */ /* 0x000fea0003800000 */
.L_x_312:
[----:B------:R-:W-:Y:S01]  /*b3b0*/  @!P6 IMAD R61, R61, R200, R19 ;  /* 0x000000c83d3de224 */ /* 0x000fe200078e0213 */
[----:B------:R-:W-:Y:S04]  /*b3c0*/  BSSY B1, `(.L_x_314) ;  /* 0x0000006000017945 */ /* 0x000fe80003800000 */
[----:B------:R0:W-:Y:S01]  /*b3d0*/  @!P6 STG.E.U8 desc[UR52][R8.64+0x89], R61 ;  /* 0x0000893d0800e986 */ /* 0x0001e2000c101134 */
[----:B------:R-:W-:Y:S05]  /*b3e0*/  @P5 BRA `(.L_x_315) ;  /* 0x00000000000c5947 */ /* 0x000fea0003800000 */
[----:B-1----:R-:W5:Y:S02]  /*b3f0*/  LDG.E.U8 R201, desc[UR52][R206.64+0x88] ;  /* 0x00008834cec97981 */ /* 0x002f64000c1e1100 */
[----:B-----5:R-:W-:-:S05]  /*b400*/  PRMT R22, R201, 0x8880, RZ ;  /* 0x00008880c9167816 */ /* 0x020fca00000000ff */
[----:B------:R-:W-:-:S07]  /*b410*/  IMAD R19, R22, R23, RZ ;  /* 0x0000001716137224 */ /* 0x000fce00078e02ff */
.L_x_315:
[----:B------:R-:W-:Y:S05]  /*b420*/  BSYNC B1 ;  /* 0x0000000000017941 */ /* 0x000fea0003800000 */
.L_x_314:
        /* <DEDUP_REMOVED lines=10> */
.L_x_317:
[----:B------:R-:W-:Y:S05]  /*b4d0*/  BSYNC B1 ;  /* 0x0000000000017941 */ /* 0x000fea0003800000 */
.L_x_316:
[----:B------:R-:W-:Y:S01]  /*b4e0*/  @!P4 IMAD R63, R63, R200, R19 ;  /* 0x000000c83f3fc224 */ /* 0x000fe200078e0213 */
[----:B------:R-:W-:Y:S04]  /*b4f0*/  BSSY B1, `(.L_x_318) ;  /* 0x0000006000017945 */ /* 0x000fe80003800000 */
[----:B------:R0:W-:Y:S01]  /*b500*/  @!P4 STG.E.U8 desc[UR52][R10.64+0x89], R63 ;  /* 0x0000893f0a00c986 */ /* 0x0001e2000c101134 */
[----:B------:R-:W-:Y:S05]  /*b510*/  @P6 BRA `(.L_x_319) ;  /* 0x00000000000c6947 */ /* 0x000fea0003800000 */
[----:B-1----:R-:W5:Y:S02]  /*b520*/  LDG.E.U8 R201, desc[UR52][R20.64+0x90] ;  /* 0x0000903414c97981 */ /* 0x002f64000c1e1100 */
[----:B-----5:R-:W-:-:S05]  /*b530*/  PRMT R22, R201, 0x8880, RZ ;  /* 0x00008880c9167816 */ /* 0x020fca00000000ff */
[----:B------:R-:W-:-:S07]  /*b540*/  IMAD R19, R22, R23, RZ ;  /* 0x0000001716137224 */ /* 0x000fce00078e02ff */
.L_x_319:
[----:B------:R-:W-:Y:S05]  /*b550*/  BSYNC B1 ;  /* 0x0000000000017941 */ /* 0x000fea0003800000 */
.L_x_318:
[----:B----4-:R-:W-:Y:S01]  /*b560*/  @!P6 IMAD R3, R48, R200, R19 ;  /* 0x000000c83003e224 */ /* 0x010fe200078e0213 */
[----:B------:R-:W-:Y:S04]  /*b570*/  BSSY B1, `(.L_x_320) ;  /* 0x0000006000017945 */ /* 0x000fe80003800000 */
[----:B------:R4:W-:Y:S01]  /*b580*/  @!P6 STG.E.U8 desc[UR52][R4.64+0x90], R3 ;  /* 0x000090030400e986 */ /* 0x0009e2000c101134 */
[----:B------:R-:W-:Y:S05]  /*b590*/  @P5 BRA `(.L_x_321) ;  /* 0x00000000000c5947 */ /* 0x000fea0003800000 */
[----:B-1----:R-:W5:Y:S02]  /*b5a0*/  LDG.E.U8 R201, desc[UR52][R20.64+0x91] ;  /* 0x0000913414c97981 */ /* 0x002f64000c1e1100 */
[----:B-----5:R-:W-:-:S05]  /*b5b0*/  PRMT R22, R201, 0x8880, RZ ;  /* 0x00008880c9167816 */ /* 0x020fca00000000ff */
[----:B------:R-:W-:-:S07]  /*b5c0*/  IMAD R19, R22, R23, RZ ;  /* 0x0000001716137224 */ /* 0x000fce00078e02ff */
.L_x_321:
[----:B------:R-:W-:Y:S05]  /*b5d0*/  BSYNC B1 ;  /* 0x0000000000017941 */ /* 0x000fea0003800000 */
.L_x_320:
        /* <DEDUP_REMOVED lines=10> */
.L_x_323:
[----:B------:R-:W-:Y:S05]  /*b680*/  BSYNC B1 ;  /* 0x0000000000017941 */ /* 0x000fea0003800000 */
.L_x_322:
[----:B----4-:R-:W-:Y:S01]  /*b690*/  @!P4 IMAD R3, R50, R200, R19 ;  /* 0x000000c83203c224 */ /* 0x010fe200078e0213 */
[----:B------:R-:W-:Y:S04]  /*b6a0*/  BSSY B1, `(.L_x_324) ;  /* 0x0000006000017945 */ /* 0x000fe80003800000 */
[----:B------:R4:W-:Y:S01]  /*b6b0*/  @!P4 STG.E.U8 desc[UR52][R6.64+0x90], R3 ;  /* 0x000090030600c986 */ /* 0x0009e2000c101134 */
[----:B------:R-:W-:Y:S05]  /*b6c0*/  @P6 BRA `(.L_x_325) ;  /* 0x00000000000c6947 */ /* 0x000fea0003800000 */
[----:B-1----:R-:W5:Y:S02]  /*b6d0*/  LDG.E.U8 R201, desc[UR52][R14.64+0x91] ;  /* 0x000091340ec97981 */ /* 0x002f64000c1e1100 */
[----:B-----5:R-:W-:-:S05]  /*b6e0*/  PRMT R22, R201, 0x8880, RZ ;  /* 0x00008880c9167816 */ /* 0x020fca00000000ff */
[----:B------:R-:W-:-:S07]  /*b6f0*/  IMAD R19, R22, R23, RZ ;  /* 0x0000001716137224 */ /* 0x000fce00078e02ff */
.L_x_325:
[----:B------:R-:W-:Y:S05]  /*b700*/  BSYNC B1 ;  /* 0x0000000000017941 */ /* 0x000fea0003800000 */
.L_x_324:
[----:B------:R-:W-:Y:S01]  /*b710*/  @!P6 IMAD R51, R51, R200, R19 ;  /* 0x000000c83333e224 */ /* 0x000fe200078e0213 */
[----:B------:R-:W-:Y:S04]  /*b720*/  BSSY B1, `(.L_x_326) ;  /* 0x0000006000017945 */ /* 0x000fe80003800000 */
[----:B------:R0:W-:Y:S01]  /*b730*/  @!P6 STG.E.U8 desc[UR52][R6.64+0x91], R51 ;  /* 0x000091330600e986 */ /* 0x0001e2000c101134 */
[----:B------:R-:W-:Y:S05]  /*b740*/  @P5 BRA `(.L_x_327) ;  /* 0x00000000000c5947 */ /* 0x000fea0003800000 */
[----:B-1----:R-:W5:Y:S02]  /*b750*/  LDG.E.U8 R201, desc[UR52][R20.64+0x98] ;  /* 0x0000983414c97981 */ /* 0x002f64000c1e1100 */
[----:B-----5:R-:W-:-:S05]  /*b760*/  PRMT R22, R201, 0x8880, RZ ;  /* 0x00008880c9167816 */ /* 0x020fca00000000ff */
[----:B------:R-:W-:-:S07]  /*b770*/  IMAD R19, R22, R23, RZ ;  /* 0x0000001716137224 */ /* 0x000fce00078e02ff */
.L_x_327:
[----:B------:R-:W-:Y:S05]  /*b780*/  BSYNC B1 ;  /* 0x0000000000017941 */ /* 0x000fea0003800000 */
.L_x_326:
        /* <DEDUP_REMOVED lines=10> */
.L_x_329:
[----:B------:R-:W-:Y:S05]  /*b830*/  BSYNC B1 ;  /* 0x0000000000017941 */ /* 0x000fea0003800000 */
.L_x_328:
[----:B------:R-:W-:Y:S01]  /*b840*/  @!P4 IMAD R53, R53, R200, R19 ;  /* 0x000000c83535c224 */ /* 0x000fe200078e0213 */
[----:B------:R-:W-:Y:S04]  /*b850*/  BSSY B1, `(.L_x_330) ;  /* 0x0000006000017945 */ /* 0x000fe80003800000 */
[----:B------:R0:W-:Y:S01]  /*b860*/  @!P4 STG.E.U8 desc[UR52][R4.64+0x99], R53 ;  /* 0x000099350400c986 */ /* 0x0001e2000c101134 */
[----:B------:R-:W-:Y:S05]  /*b870*/  @P6 BRA `(.L_x_331) ;  /* 0x00000000000c6947 */ /* 0x000fea0003800000 */
[----:B-1----:R-:W5:Y:S02]  /*b880*/  LDG.E.U8 R201, desc[UR52][R14.64+0x98] ;  /* 0x000098340ec97981 */ /* 0x002f64000c1e1100 */
[----:B-----5:R-:W-:-:S05]  /*b890*/  PRMT R22, R201, 0x8880, RZ ;  /* 0x00008880c9167816 */ /* 0x020fca00000000ff */
[----:B------:R-:W-:-:S07]  /*b8a0*/  IMAD R19, R22, R23, RZ ;  /* 0x0000001716137224 */ /* 0x000fce00078e02ff */
.L_x_331:
[----:B------:R-:W-:Y:S05]  /*b8b0*/  BSYNC B1 ;  /* 0x0000000000017941 */ /* 0x000fea0003800000 */
.L_x_330:
[----:B----4-:R-:W-:Y:S01]  /*b8c0*/  @!P6 IMAD R3, R54, R200, R19 ;  /* 0x000000c83603e224 */ /* 0x010fe200078e0213 */
[----:B------:R-:W-:Y:S04]  /*b8d0*/  BSSY B1, `(.L_x_332) ;  /* 0x0000006000017945 */ /* 0x000fe80003800000 */
[----:B------:R4:W-:Y:S01]  /*b8e0*/  @!P6 STG.E.U8 desc[UR52][R6.64+0x98], R3 ;  /* 0x000098030600e986 */ /* 0x0009e2000c101134 */
[----:B------:R-:W-:Y:S05]  /*b8f0*/  @P5 BRA `(.L_x_333) ;  /* 0x00000000000c5947 */ /* 0x000fea0003800000 */
[----:B-1----:R-:W5:Y:S02]  /*b900*/  LDG.E.U8 R201, desc[UR52][R14.64+0x99] ;  /* 0x000099340ec97981 */ /* 0x002f64000c1e1100 */
[----:B-----5:R-:W-:-:S05]  /*b910*/  PRMT R22, R201, 0x8880, RZ ;  /* 0x00008880c9167816 */ /* 0x020fca00000000ff */
[----:B------:R-:W-:-:S07]  /*b920*/  IMAD R19, R22, R23, RZ ;  /* 0x0000001716137224 */ /* 0x000fce00078e02ff */
.L_x_333:
[----:B------:R-:W-:Y:S05]  /*b930*/  BSYNC B1 ;  /* 0x0000000000017941 */ /* 0x000fea0003800000 */
.L_x_332:
        /* <DEDUP_REMOVED lines=10> */
.L_x_335:
[----:B------:R-:W-:Y:S05]  /*b9e0*/  BSYNC B1 ;  /* 0x0000000000017941 */ /* 0x000fea0003800000 */
.L_x_334:
[----:B----4-:R-:W-:Y:S01]  /*b9f0*/  @!P4 IMAD R3, R40, R200, R19 ;  /* 0x000000c82803c224 */ /* 0x010fe200078e0213 */
[----:B------:R-:W-:Y:S04]  /*ba00*/  BSSY B1, `(.L_x_336) ;  /* 0x0000006000017945 */ /* 0x000fe80003800000 */
[----:B------:R4:W-:Y:S01]  /*ba10*/  @!P4 STG.E.U8 desc[UR52][R8.64+0x90], R3 ;  /* 0x000090030800c986 */ /* 0x0009e2000c101134 */
[----:B------:R-:W-:Y:S05]  /*ba20*/  @P6 BRA `(.L_x_337) ;  /* 0x00000000000c6947 */ /* 0x000fea0003800000 */
[----:B-1----:R-:W5:Y:S02]  /*ba30*/  LDG.E.U8 R201, desc[UR52][R12.64+0x91] ;  /* 0x000091340cc97981 */ /* 0x002f64000c1e1100 */
[----:B-----5:R-:W-:-:S05]  /*ba40*/  PRMT R22, R201, 0x8880, RZ ;  /* 0x00008880c9167816 */ /* 0x020fca00000000ff */
[----:B------:R-:W-:-:S07]  /*ba50*/  IMAD R19, R22, R23, RZ ;  /* 0x0000001716137224 */ /* 0x000fce00078e02ff */
.L_x_337:
[----:B------:R-:W-:Y:S05]  /*ba60*/  BSYNC B1 ;  /* 0x0000000000017941 */ /* 0x000fea0003800000 */
.L_x_336:
[----:B------:R-:W-:Y:S01]  /*ba70*/  @!P6 IMAD R41, R41, R200, R19 ;  /* 0x000000c82929e224 */ /* 0x000fe200078e0213 */
[----:B------:R-:W-:Y:S04]  /*ba80*/  BSSY B1, `(.L_x_338) ;  /* 0x0000006000017945 */ /* 0x000fe80003800000 */
[----:B------:R0:W-:Y:S01]  /*ba90*/  @!P6 STG.E.U8 desc[UR52][R8.64+0x91], R41 ;  /* 0x000091290800e986 */ /* 0x0001e2000c101134 */
[----:B------:R-:W-:Y:S05]  /*baa0*/  @P5 BRA `(.L_x_339) ;  /* 0x00000000000c5947 */ /* 0x000fea0003800000 */
[----:B-1----:R-:W5:Y:S02]  /*bab0*/  LDG.E.U8 R201, desc[UR52][R206.64+0x90] ;  /* 0x00009034cec97981 */ /* 0x002f64000c1e1100 */
[----:B-----5:R-:W-:-:S05]  /*bac0*/  PRMT R22, R201, 0x8880, RZ ;  /* 0x00008880c9167816 */ /* 0x020fca00000000ff */
[----:B------:R-:W-:-:S07]  /*bad0*/  IMAD R19, R22, R23, RZ ;  /* 0x0000001716137224 */ /* 0x000fce00078e02ff */
.L_x_339:
[----:B------:R-:W-:Y:S05]  /*bae0*/  BSYNC B1 ;  /* 0x0000000000017941 */ /* 0x000fea0003800000 */
.L_x_338:
        /* <DEDUP_REMOVED lines=10> */
.L_x_341:
[----:B------:R-:W-:Y:S05]  /*bb90*/  BSYNC B1 ;  /* 0x0000000000017941 */ /* 0x000fea0003800000 */
.L_x_340:
[----:B------:R-:W-:Y:S01]  /*bba0*/  @!P4 IMAD R43, R43, R200, R19 ;  /* 0x000000c82b2bc224 */ /* 0x000fe200078e0213 */
[----:B------:R-:W-:Y:S04]  /*bbb0*/  BSSY B1, `(.L_x_342) ;  /* 0x0000006000017945 */ /* 0x000fe80003800000 */
[----:B------:R0:W-:Y:S01]  /*bbc0*/  @!P4 STG.E.U8 desc[UR52][R10.64+0x91], R43 ;  /* 0x0000912b0a00c986 */ /* 0x0001e2000c101134 */
[----:B------:R-:W-:Y:S05]  /*bbd0*/  @P6 BRA `(.L_x_343) ;  /* 0x00000000000c6947 */ /* 0x000fea0003800000 */
[----:B-1----:R-:W5:Y:S02]  /*bbe0*/  LDG.E.U8 R201, desc[UR52][R12.64+0x98] ;  /* 0x000098340cc97981 */ /* 0x002f64000c1e1100 */
[----:B-----5:R-:W-:-:S05]  /*bbf0*/  PRMT R22, R201, 0x8880, RZ ;  /* 0x00008880c9167816 */ /* 0x020fca00000000ff */
[----:B------:R-:W-:-:S07]  /*bc00*/  IMAD R19, R22, R23, RZ ;  /* 0x0000001716137224 */ /* 0x000fce00078e02ff */
.L_x_343:
[----:B------:R-:W-:Y:S05]  /*bc10*/  BSYNC B1 ;  /* 0x0000000000017941 */ /* 0x000fea0003800000 */
.L_x_342:
[----:B----4-:R-:W-:Y:S01]  /*bc20*/  @!P6 IMAD R3, R44, R200, R19 ;  /* 0x000000c82c03e224 */ /* 0x010fe200078e0213 */
[----:B------:R-:W-:Y:S04]  /*bc30*/  BSSY B1, `(.L_x_344) ;  /* 0x0000006000017945 */ /* 0x000fe80003800000 */
[----:B------:R4:W-:Y:S01]  /*bc40*/  @!P6 STG.E.U8 desc[UR52][R8.64+0x98], R3 ;  /* 0x000098030800e986 */ /* 0x0009e2000c101134 */
[----:B------:R-:W-:Y:S05]  /*bc50*/  @P5 BRA `(.L_x_345) ;  /* 0x00000000000c5947 */ /* 0x000fea0003800000 */
[----:B-1----:R-:W5:Y:S02]  /*bc60*/  LDG.E.U8 R201, desc[UR52][R12.64+0x99] ;  /* 0x000099340cc97981 */ /* 0x002f64000c1e1100 */
[----:B-----5:R-:W-:-:S05]  /*bc70*/  PRMT R22, R201, 0x8880, RZ ;  /* 0x00008880c9167816 */ /* 0x020fca00000000ff */
[----:B------:R-:W-:-:S07]  /*bc80*/  IMAD R19, R22, R23, RZ ;  /* 0x0000001716137224 */ /* 0x000fce00078e02ff */
.L_x_345:
[----:B------:R-:W-:Y:S05]  /*bc90*/  BSYNC B1 ;  /* 0x0000000000017941 */ /* 0x000fea0003800000 */
.L_x_344:
        /* <DEDUP_REMOVED lines=10> */
.L_x_347:
[----:B------:R-:W-:Y:S05]  /*bd40*/  BSYNC B1 ;  /* 0x0000000000017941 */ /* 0x000fea0003800000 */
.L_x_346:
[----:B----4-:R-:W-:Y:S01]  /*bd50*/  @!P4 IMAD R3, R46, R200, R19 ;  /* 0x000000c82e03c224 */ /* 0x010fe200078e0213 */
[----:B------:R-:W-:Y:S04]  /*bd60*/  BSSY B1, `(.L_x_348) ;  /* 0x0000006000017945 */ /* 0x000fe80003800000 */
[----:B------:R4:W-:Y:S01]  /*bd70*/  @!P4 STG.E.U8 desc[UR52][R10.64+0x98], R3 ;  /* 0x000098030a00c986 */ /* 0x0009e2000c101134 */
[----:B------:R-:W-:Y:S05]  /*bd80*/  @P6 BRA `(.L_x_349) ;  /* 0x00000000000c6947 */ /* 0x000fea0003800000 */
[----:B-1----:R-:W5:Y:S02]  /*bd90*/  LDG.E.U8 R201, desc[UR52][R206.64+0x99] ;  /* 0x00009934cec97981 */ /* 0x002f64000c1e1100 */
[----:B-----5:R-:W-:-:S05]  /*bda0*/  PRMT R22, R201, 0x8880, RZ ;  /* 0x00008880c9167816 */ /* 0x020fca00000000ff */
[----:B------:R-:W-:-:S07]  /*bdb0*/  IMAD R19, R22, R23, RZ ;  /* 0x0000001716137224 */ /* 0x000fce00078e02ff */
.L_x_349:
[----:B------:R-:W-:Y:S05]  /*bdc0*/  BSYNC B1 ;  /* 0x0000000000017941 */ /* 0x000fea0003800000 */
.L_x_348:
[----:B------:R-:W-:Y:S01]  /*bdd0*/  @!P6 IMAD R47, R47, R200, R19 ;  /* 0x000000c82f2fe224 */ /* 0x000fe200078e0213 */
[----:B------:R-:W-:Y:S04]  /*bde0*/  BSSY B1, `(.L_x_350) ;  /* 0x0000006000017945 */ /* 0x000fe80003800000 */
[----:B------:R0:W-:Y:S01]  /*bdf0*/  @!P6 STG.E.U8 desc[UR52][R10.64+0x99], R47 ;  /* 0x0000992f0a00e986 */ /* 0x0001e2000c101134 */
[----:B------:R-:W-:Y:S05]  /*be00*/  @P5 BRA `(.L_x_351) ;  /* 0x00000000000c5947 */ /* 0x000fea0003800000 */
[----:B-1----:R-:W5:Y:S02]  /*be10*/  LDG.E.U8 R201, desc[UR52][R20.64+0xa0] ;  /* 0x0000a03414c97981 */ /* 0x002f64000c1e1100 */
[----:B-----5:R-:W-:-:S05]  /*be20*/  PRMT R22, R201, 0x8880, RZ ;  /* 0x00008880c9167816 */ /* 0x020fca00000000ff */
[----:B------:R-:W-:-:S07]  /*be30*/  IMAD R19, R22, R23, RZ ;  /* 0x0000001716137224 */ /* 0x000fce00078e02ff */
.L_x_351:
[----:B------:R-:W-:Y:S05]  /*be40*/  BSYNC B1 ;  /* 0x0000000000017941 */ /* 0x000fea0003800000 */
.L_x_350:
        /* <DEDUP_REMOVED lines=10> */
.L_x_353:
[----:B------:R-:W-:Y:S05]  /*bef0*/  BSYNC B1 ;  /* 0x0000000000017941 */ /* 0x000fea0003800000 */
.L_x_352:
[----:B------:R-:W-:Y:S01]  /*bf00*/  @!P4 IMAD R33, R33, R200, R19 ;  /* 0x000000c82121c224 */ /* 0x000fe200078e0213 */
[----:B------:R-:W-:Y:S04]  /*bf10*/  BSSY B1, `(.L_x_354) ;  /* 0x0000006000017945 */ /* 0x000fe80003800000 */
[----:B------:R0:W-:Y:S01]  /*bf20*/  @!P4 STG.E.U8 desc[UR52][R4.64+0xa1], R33 ;  /* 0x0000a1210400c986 */ /* 0x0001e2000c101134 */
[----:B------:R-:W-:Y:S05]  /*bf30*/  @P6 BRA `(.L_x_355) ;  /* 0x00000000000c6947 */ /* 0x000fea0003800000 */
[----:B-1----:R-:W5:Y:S02]  /*bf40*/  LDG.E.U8 R201, desc[UR52][R14.64+0xa0] ;  /* 0x0000a0340ec97981 */ /* 0x002f64000c1e1100 */
[----:B-----5:R-:W-:-:S05]  /*bf50*/  PRMT R22, R201, 0x8880, RZ ;  /* 0x00008880c9167816 */ /* 0x020fca00000000ff */
[----:B------:R-:W-:-:S07]  /*bf60*/  IMAD R19, R22, R23, RZ ;  /* 0x0000001716137224 */ /* 0x000fce00078e02ff */
.L_x_355:
[----:B------:R-:W-:Y:S05]  /*bf70*/  BSYNC B1 ;  /* 0x0000000000017941 */ /* 0x000fea0003800000 */
.L_x_354:
[----:B----4-:R-:W-:Y:S01]  /*bf80*/  @!P6 IMAD R3, R34, R200, R19 ;  /* 0x000000c82203e224 */ /* 0x010fe200078e0213 */
[----:B------:R-:W-:Y:S04]  /*bf90*/  BSSY B1, `(.L_x_356) ;  /* 0x0000006000017945 */ /* 0x000fe80003800000 */
[----:B------:R4:W-:Y:S01]  /*bfa0*/  @!P6 STG.E.U8 desc[UR52][R6.64+0xa0], R3 ;  /* 0x0000a0030600e986 */ /* 0x0009e2000c101134 */
[----:B------:R-:W-:Y:S05]  /*bfb0*/  @P5 BRA `(.L_x_357) ;  /* 0x00000000000c5947 */ /* 0x000fea0003800000 */
[----:B-1----:R-:W5:Y:S02]  /*bfc0*/  LDG.E.U8 R201, desc[UR52][R14.64+0xa1] ;  /* 0x0000a1340ec97981 */ /* 0x002f64000c1e1100 */
[----:B-----5:R-:W-:-:S05]  /*bfd0*/  PRMT R22, R201, 0x8880, RZ ;  /* 0x00008880c9167816 */ /* 0x020fca00000000ff */
[----:B------:R-:W-:-:S07]  /*bfe0*/  IMAD R19, R22, R23, RZ ;  /* 0x0000001716137224 */ /* 0x000fce00078e02ff */
.L_x_357:
[----:B------:R-:W-:Y:S05]  /*bff0*/  BSYNC B1 ;  /* 0x0000000000017941 */ /* 0x000fea0003800000 */
.L_x_356:
[C---:B------:R-:W-:Y:S01]  /*c000*/  ISETP.LT.OR P4, PT, R0.reuse, 0xa9, !P3 ;  /* 0x000000a90000780c */ /* 0x040fe20005f81670 */
[----:B------:R-:W-:Y:S01]  /*c010*/  @!P5 IMAD R35, R35, R200, R19 ;  /* 0x000000c82323d224 */ /* 0x000fe200078e0213 */
[----:B------:R-:W-:Y:S01]  /*c020*/  BSSY B1, `(.L_x_358) ;  /* 0x000000a000017945 */ /* 0x000fe20003800000 */
[C---:B------:R-:W-:Y:S02]  /*c030*/  ISETP.LT.OR P3, PT, R0.reuse, 0xaa, !P3 ;  /* 0x000000aa0000780c */ /* 0x040fe40005f61670 */
[C---:B------:R-:W-:Y:S01]  /*c040*/  ISETP.LT.OR P6, PT, R0.reuse, 0xa1, !P1 ;  /* 0x000000a10000780c */ /* 0x040fe20004fc1670 */
[----:B------:R0:W-:Y:S01]  /*c050*/  @!P5 STG.E.U8 desc[UR52][R6.64+0xa1], R35 ;  /* 0x0000a1230600d986 */ /* 0x0001e2000c101134 */
[C---:B------:R-:W-:Y:S02]  /*c060*/  ISETP.LT.OR P5, PT, R0.reuse, 0xa9, !P2 ;  /* 0x000000a90000780c */ /* 0x040fe400057a1670 */
[----:B------:R-:W-:-:S04]  /*c070*/  ISETP.LT.OR P2, PT, R0, 0xaa, !P2 ;  /* 0x000000aa0000780c */ /* 0x000fc80005741670 */
[----:B------:R-:W-:Y:S09]  /*c080*/  @P4 BRA `(.L_x_359) ;  /* 0x00000000000c4947 */ /* 0x000ff20003800000 */
[----:B-1----:R-:W5:Y:S02]  /*c090*/  LDG.E.U8 R201, desc[UR52][R20.64+0xa8] ;  /* 0x0000a83414c97981 */ /* 0x002f64000c1e1100 */
[----:B-----5:R-:W-:-:S05]  /*c0a0*/  PRMT R22, R201, 0x8880, RZ ;  /* 0x00008880c9167816 */ /* 0x020fca00000000ff */
[----:B------:R-:W-:-:S07]  /*c0b0*/  IMAD R19, R22, R23, RZ ;  /* 0x0000001716137224 */ /* 0x000fce00078e02ff */
.L_x_359:
[----:B------:R-:W-:Y:S05]  /*c0c0*/  BSYNC B1 ;  /* 0x0000000000017941 */ /* 0x000fea0003800000 */
.L_x_358:
[----:B----4-:R-:W-:Y:S01]  /*c0d0*/  @!P4 IMAD R3, R36, R200, R19 ;  /* 0x000000c82403c224 */ /* 0x010fe200078e0213 */
[----:B------:R-:W-:Y:S04]  /*c0e0*/  BSSY B1, `(.L_x_360) ;  /* 0x0000006000017945 */ /* 0x000fe80003800000 */
[----:B------:R4:W-:Y:S01]  /*c0f0*/  @!P4 STG.E.U8 desc[UR52][R4.64+0xa8], R3 ;  /* 0x0000a8030400c986 */ /* 0x0009e2000c101134 */
[----:B------:R-:W-:Y:S05]  /*c100*/  @P3 BRA `(.L_x_361) ;  /* 0x00000000000c3947 */ /* 0x000fea0003800000 */
[----:B-1----:R-:W5:Y:S02]  /*c110*/  LDG.E.U8 R201, desc[UR52][R20.64+0xa9] ;  /* 0x0000a93414c97981 */ /* 0x002f64000c1e1100 */
[----:B-----5:R-:W-:-:S05]  /*c120*/  PRMT R22, R201, 0x8880, RZ ;  /* 0x00008880c9167816 */ /* 0x020fca00000000ff */
[----:B------:R-:W-:-:S07]  /*c130*/  IMAD R19, R22, R23, RZ ;  /* 0x0000001716137224 */ /* 0x000fce00078e02ff */
.L_x_361:
[----:B------:R-:W-:Y:S05]  /*c140*/  BSYNC B1 ;  /* 0x0000000000017941 */ /* 0x000fea0003800000 */
.L_x_360:
[----:B------:R-:W-:Y:S01]  /*c150*/  @!P3 IMAD R37, R37, R200, R19 ;  /* 0x000000c82525b224 */ /* 0x000fe200078e0213 */
[----:B------:R-:W-:Y:S04]  /*c160*/  BSSY B1, `(.L_x_362) ;  /* 0x0000006000017945 */ /* 0x000fe80003800000 */
[----:B------:R0:W-:Y:S01]  /*c170*/  @!P3 STG.E.U8 desc[UR52][R4.64+0xa9], R37 ;  /* 0x0000a9250400b986 */ /* 0x0001e2000c101134 */
[----:B------:R-:W-:Y:S05]  /*c180*/  @P5 BRA `(.L_x_363) ;  /* 0x00000000000c5947 */ /* 0x000fea0003800000 */
[----:B-1----:R-:W0:Y:S02]  /*c190*/  LDG.E.U8 R201, desc[UR52][R14.64+0xa8] ;  /* 0x0000a8340ec97981 */ /* 0x002e24000c1e1100 */
[----:B0--34-:R-:W-:-:S05]  /*c1a0*/  PRMT R4, R201, 0x8880, RZ ;  /* 0x00008880c9047816 */ /* 0x019fca00000000ff */
[----:B------:R-:W-:-:S07]  /*c1b0*/  IMAD R19, R4, R23, RZ ;  /* 0x0000001704137224 */ /* 0x000fce00078e02ff */
.L_x_363:
[----:B------:R-:W-:Y:S05]  /*c1c0*/  BSYNC B1 ;  /* 0x0000000000017941 */ /* 0x000fea0003800000 */
.L_x_362:
[----:B----4-:R-:W-:Y:S01]  /*c1d0*/  @!P5 IMAD R3, R38, R200, R19 ;  /* 0x000000c82603d224 */ /* 0x010fe200078e0213 */
[----:B------:R-:W-:Y:S04]  /*c1e0*/  BSSY B1, `(.L_x_364) ;  /* 0x0000006000017945 */ /* 0x000fe80003800000 */
[----:B------:R4:W-:Y:S01]  /*c1f0*/  @!P5 STG.E.U8 desc[UR52][R6.64+0xa8], R3 ;  /* 0x0000a8030600d986 */ /* 0x0009e2000c101134 */
[----:B------:R-:W-:Y:S05]  /*c200*/  @P2 BRA `(.L_x_365) ;  /* 0x00000000000c2947 */ /* 0x000fea0003800000 */
[----:B-1----:R-:W0:Y:S02]  /*c210*/  LDG.E.U8 R201, desc[UR52][R14.64+0xa9] ;  /* 0x0000a9340ec97981 */ /* 0x002e24000c1e1100 */
[----:B0--3--:R-:W-:-:S05]  /*c220*/  PRMT R4, R201, 0x8880, RZ ;  /* 0x00008880c9047816 */ /* 0x009fca00000000ff */
[----:B------:R-:W-:-:S07]  /*c230*/  IMAD R19, R4, R23, RZ ;  /* 0x0000001704137224 */ /* 0x000fce00078e02ff */
.L_x_365:
[----:B------:R-:W-:Y:S05]  /*c240*/  BSYNC B1 ;  /* 0x0000000000017941 */ /* 0x000fea0003800000 */
.L_x_364:
[----:B------:R-:W-:Y:S01]  /*c250*/  @!P2 IMAD R39, R39, R200, R19 ;  /* 0x000000c82727a224 */ /* 0x000fe200078e0213 */
[----:B------:R-:W-:Y:S04]  /*c260*/  BSSY B1, `(.L_x_366) ;  /* 0x0000006000017945 */ /* 0x000fe80003800000 */
[----:B------:R0:W-:Y:S01]  /*c270*/  @!P2 STG.E.U8 desc[UR52][R6.64+0xa9], R39 ;  /* 0x0000a9270600a986 */ /* 0x0001e2000c101134 */
[----:B------:R-:W-:Y:S05]  /*c280*/  @P6 BRA `(.L_x_367) ;  /* 0x00000000000c6947 */ /* 0x000fea0003800000 */
[----:B-1----:R-:W0:Y:S02]  /*c290*/  LDG.E.U8 R201, desc[UR52][R12.64+0xa0] ;  /* 0x0000a0340cc97981 */ /* 0x002e24000c1e1100 */
[----:B0--3--:R-:W-:-:S05]  /*c2a0*/  PRMT R4, R201, 0x8880, RZ ;  /* 0x00008880c9047816 */ /* 0x009fca00000000ff */
[----:B------:R-:W-:-:S07]  /*c2b0*/  IMAD R19, R4, R23, RZ ;  /* 0x0000001704137224 */ /* 0x000fce00078e02ff */
.L_x_367:
[----:B------:R-:W-:Y:S05]  /*c2c0*/  BSYNC B1 ;  /* 0x0000000000017941 */ /* 0x000fea0003800000 */
.L_x_366:
[----:B------:R-:W-:Y:S01]  /*c2d0*/  ISETP.LT.OR P3, PT, R0, 0xa2, !P1 ;  /* 0x000000a20000780c */ /* 0x000fe20004f61670 */
[----:B----4-:R-:W-:Y:S01]  /*c2e0*/  @!P6 IMAD R3, R24, R200, R19 ;  /* 0x000000c81803e224 */ /* 0x010fe200078e0213 */
[----:B------:R-:W-:Y:S01]  /*c2f0*/  BSSY B1, `(.L_x_368) ;  /* 0x000000b000017945 */ /* 0x000fe20003800000 */
[C---:B------:R-:W-:Y:S02]  /*c300*/  ISETP.LT.OR P4, PT, R0.reuse, 0xa9, !P1 ;  /* 0x000000a90000780c */ /* 0x040fe40004f81670 */
[C---:B------:R-:W-:Y:S01]  /*c310*/  ISETP.LT.OR P2, PT, R0.reuse, 0xa1, !P0 ;  /* 0x000000a10000780c */ /* 0x040fe20004741670 */
[----:B------:R4:W-:Y:S01]  /*c320*/  @!P6 STG.E.U8 desc[UR52][R8.64+0xa0], R3 ;  /* 0x0000a0030800e986 */ /* 0x0009e2000c101134 */
[C---:B------:R-:W-:Y:S02]  /*c330*/  ISETP.LT.OR P5, PT, R0.reuse, 0xa2, !P0 ;  /* 0x000000a20000780c */ /* 0x040fe400047a1670 */
[C---:B------:R-:W-:Y:S02]  /*c340*/  ISETP.LT.OR P1, PT, R0.reuse, 0xaa, !P1 ;  /* 0x000000aa0000780c */ /* 0x040fe40004f21670 */
[----:B------:R-:W-:-:S02]  /*c350*/  ISETP.LT.OR P6, PT, R0, 0xa9, !P0 ;  /* 0x000000a90000780c */ /* 0x000fc400047c1670 */
[----:B------:R-:W-:Y:S11]  /*c360*/  @P3 BRA `(.L_x_369) ;  /* 0x00000000000c3947 */ /* 0x000ff60003800000 */
[----:B-1----:R-:W0:Y:S02]  /*c370*/  LDG.E.U8 R201, desc[UR52][R12.64+0xa1] ;  /* 0x0000a1340cc97981 */ /* 0x002e24000c1e1100 */
[----:B0--3--:R-:W-:-:S05]  /*c380*/  PRMT R4, R201, 0x8880, RZ ;  /* 0x00008880c9047816 */ /* 0x009fca00000000ff */
[----:B------:R-:W-:-:S07]  /*c390*/  IMAD R19, R4, R23, RZ ;  /* 0x0000001704137224 */ /* 0x000fce00078e02ff */
.L_x_369:
[----:B------:R-:W-:Y:S05]  /*c3a0*/  BSYNC B1 ;  /* 0x0000000000017941 */ /* 0x000fea0003800000 */
.L_x_368:
[----:B------:R-:W-:Y:S01]  /*c3b0*/  @!P3 IMAD R25, R25, R200, R19 ;  /* 0x000000c81919b224 */ /* 0x000fe200078e0213 */
[----:B------:R-:W-:Y:S04]  /*c3c0*/  BSSY B1, `(.L_x_370) ;  /* 0x0000006000017945 */ /* 0x000fe80003800000 */
[----:B------:R0:W-:Y:S01]  /*c3d0*/  @!P3 STG.E.U8 desc[UR52][R8.64+0xa1], R25 ;  /* 0x0000a1190800b986 */ /* 0x0001e2000c101134 */
[----:B------:R-:W-:Y:S05]  /*c3e0*/  @P2 BRA `(.L_x_371) ;  /* 0x00000000000c2947 */ /* 0x000fea0003800000 */
[----:B-1----:R-:W0:Y:S02]  /*c3f0*/  LDG.E.U8 R201, desc[UR52][R206.64+0xa0] ;  /* 0x0000a034cec97981 */ /* 0x002e24000c1e1100 */
[----:B0--3--:R-:W-:-:S05]  /*c400*/  PRMT R4, R201, 0x8880, RZ ;  /* 0x00008880c9047816 */ /* 0x009fca00000000ff */
[----:B------:R-:W-:-:S07]  /*c410*/  IMAD R19, R4, R23, RZ ;  /* 0x0000001704137224 */ /* 0x000fce00078e02ff */
.L_x_371:
[----:B------:R-:W-:Y:S05]  /*c420*/  BSYNC B1 ;  /* 0x0000000000017941 */ /* 0x000fea0003800000 */
.L_x_370:
[----:B----4-:R-:W-:Y:S01]  /*c430*/  @!P2 IMAD R3, R26, R200, R19 ;  /* 0x000000c81a03a224 */ /* 0x010fe200078e0213 */
[----:B------:R-:W-:Y:S04]  /*c440*/  BSSY B1, `(.L_x_372) ;  /* 0x0000006000017945 */ /* 0x000fe80003800000 */
[----:B------:R4:W-:Y:S01]  /*c450*/  @!P2 STG.E.U8 desc[UR52][R10.64+0xa0], R3 ;  /* 0x0000a0030a00a986 */ /* 0x0009e2000c101134 */
[----:B------:R-:W-:Y:S05]  /*c460*/  @P5 BRA `(.L_x_373) ;  /* 0x00000000000c5947 */ /* 0x000fea0003800000 */
[----:B-1----:R-:W0:Y:S02]  /*c470*/  LDG.E.U8 R201, desc[UR52][R206.64+0xa1] ;  /* 0x0000a134cec97981 */ /* 0x002e24000c1e1100 */
[----:B0--3--:R-:W-:-:S05]  /*c480*/  PRMT R4, R201, 0x8880, RZ ;  /* 0x00008880c9047816 */ /* 0x009fca00000000ff */
[----:B------:R-:W-:-:S07]  /*c490*/  IMAD R19, R4, R23, RZ ;  /* 0x0000001704137224 */ /* 0x000fce00078e02ff */
.L_x_373:
[----:B------:R-:W-:Y:S05]  /*c4a0*/  BSYNC B1 ;  /* 0x0000000000017941 */ /* 0x000fea0003800000 */
.L_x_372:
[----:B------:R-:W-:Y:S01]  /*c4b0*/  @!P5 IMAD R27, R27, R200, R19 ;  /* 0x000000c81b1bd224 */ /* 0x000fe200078e0213 */
[----:B------:R-:W-:Y:S04]  /*c4c0*/  BSSY B1, `(.L_x_374) ;  /* 0x0000006000017945 */ /* 0x000fe80003800000 */
[----:B------:R0:W-:Y:S01]  /*c4d0*/  @!P5 STG.E.U8 desc[UR52][R10.64+0xa1], R27 ;  /* 0x0000a11b0a00d986 */ /* 0x0001e2000c101134 */
[----:B------:R-:W-:Y:S05]  /*c4e0*/  @P4 BRA `(.L_x_375) ;  /* 0x00000000000c4947 */ /* 0x000fea0003800000 */
[----:B-1----:R-:W0:Y:S02]  /*c4f0*/  LDG.E.U8 R201, desc[UR52][R12.64+0xa8] ;  /* 0x0000a8340cc97981 */ /* 0x002e24000c1e1100 */
[----:B0--3--:R-:W-:-:S05]  /*c500*/  PRMT R4, R201, 0x8880, RZ ;  /* 0x00008880c9047816 */ /* 0x009fca00000000ff */
[----:B------:R-:W-:-:S07]  /*c510*/  IMAD R19, R4, R23, RZ ;  /* 0x0000001704137224 */ /* 0x000fce00078e02ff */
.L_x_375:
[----:B------:R-:W-:Y:S05]  /*c520*/  BSYNC B1 ;  /* 0x0000000000017941 */ /* 0x000fea0003800000 */
.L_x_374:
[----:B----4-:R-:W-:Y:S01]  /*c530*/  @!P4 IMAD R3, R28, R200, R19 ;  /* 0x000000c81c03c224 */ /* 0x010fe200078e0213 */
[----:B------:R-:W-:Y:S04]  /*c540*/  BSSY B1, `(.L_x_376) ;  /* 0x0000006000017945 */ /* 0x000fe80003800000 */
[----:B------:R4:W-:Y:S01]  /*c550*/  @!P4 STG.E.U8 desc[UR52][R8.64+0xa8], R3 ;  /* 0x0000a8030800c986 */ /* 0x0009e2000c101134 */
[----:B------:R-:W-:Y:S05]  /*c560*/  @P1 BRA `(.L_x_377) ;  /* 0x00000000000c1947 */ /* 0x000fea0003800000 */
[----:B-1----:R-:W0:Y:S02]  /*c570*/  LDG.E.U8 R201, desc[UR52][R12.64+0xa9] ;  /* 0x0000a9340cc97981 */ /* 0x002e24000c1e1100 */
[----:B0--3--:R-:W-:-:S05]  /*c580*/  PRMT R4, R201, 0x8880, RZ ;  /* 0x00008880c9047816 */ /* 0x009fca00000000ff */
[----:B------:R-:W-:-:S07]  /*c590*/  IMAD R19, R4, R23, RZ ;  /* 0x0000001704137224 */ /* 0x000fce00078e02ff */
.L_x_377:
[----:B------:R-:W-:Y:S05]  /*c5a0*/  BSYNC B1 ;  /* 0x0000000000017941 */ /* 0x000fea0003800000 */
.L_x_376:
[----:B------:R-:W-:Y:S01]  /*c5b0*/  @!P1 IMAD R29, R29, R200, R19 ;  /* 0x000000c81d1d9224 */ /* 0x000fe200078e0213 */
[----:B------:R-:W-:Y:S04]  /*c5c0*/  BSSY B1, `(.L_x_378) ;  /* 0x0000006000017945 */ /* 0x000fe80003800000 */
[----:B------:R0:W-:Y:S01]  /*c5d0*/  @!P1 STG.E.U8 desc[UR52][R8.64+0xa9], R29 ;  /* 0x0000a91d08009986 */ /* 0x0001e2000c101134 */
[----:B------:R-:W-:Y:S05]  /*c5e0*/  @P6 BRA `(.L_x_379) ;  /* 0x00000000000c6947 */ /* 0x000fea0003800000 */
[----:B-1----:R-:W0:Y:S02]  /*c5f0*/  LDG.E.U8 R201, desc[UR52][R206.64+0xa8] ;  /* 0x0000a834cec97981 */ /* 0x002e24000c1e1100 */
[----:B0--3--:R-:W-:-:S05]  /*c600*/  PRMT R4, R201, 0x8880, RZ ;  /* 0x00008880c9047816 */ /* 0x009fca00000000ff */
[----:B------:R-:W-:-:S07]  /*c610*/  IMAD R19, R4, R23, RZ ;  /* 0x0000001704137224 */ /* 0x000fce00078e02ff */
.L_x_379:
[----:B------:R-:W-:Y:S05]  /*c620*/  BSYNC B1 ;  /* 0x0000000000017941 */ /* 0x000fea0003800000 */
.L_x_378:
[----:B----4-:R-:W-:Y:S01]  /*c630*/  @!P6 IMAD R3, R30, R200, R19 ;  /* 0x000000c81e03e224 */ /* 0x010fe200078e0213 */
[----:B------:R-:W-:Y:S01]  /*c640*/  ISETP.LT.OR P0, PT, R0, 0xaa, !P0 ;  /* 0x000000aa0000780c */ /* 0x000fe20004701670 */
[----:B------:R-:W-:Y:S03]  /*c650*/  BSSY B1, `(.L_x_380) ;  /* 0x0000006000017945 */ /* 0x000fe60003800000 */
[----:B------:R4:W-:Y:S09]  /*c660*/  @!P6 STG.E.U8 desc[UR52][R10.64+0xa8], R3 ;  /* 0x0000a8030a00e986 */ /* 0x0009f2000c101134 */
[----:B------:R-:W-:Y:S05]  /*c670*/  @P0 BRA `(.L_x_381) ;  /* 0x00000000000c0947 */ /* 0x000fea0003800000 */
[----:B-1----:R-:W5:Y:S02]  /*c680*/  LDG.E.U8 R201, desc[UR52][R206.64+0xa9] ;  /* 0x0000a934cec97981 */ /* 0x002f64000c1e1100 */
[----:B-----5:R-:W-:-:S05]  /*c690*/  PRMT R0, R201, 0x8880, RZ ;  /* 0x00008880c9007816 */ /* 0x020fca00000000ff */
[----:B------:R-:W-:-:S07]  /*c6a0*/  IMAD R19, R0, R23, RZ ;  /* 0x0000001700137224 */ /* 0x000fce00078e02ff */
.L_x_381:
[----:B------:R-:W-:Y:S05]  /*c6b0*/  BSYNC B1 ;  /* 0x0000000000017941 */ /* 0x000fea0003800000 */
.L_x_380:
[----:B------:R-:W-:Y:S01]  /*c6c0*/  IMAD R19, R31, R200, R19 ;  /* 0x000000c81f137224 */ /* 0x000fe200078e0213 */
[----:B------:R-:W-:Y:S06]  /*c6d0*/  @P0 BRA `(.L_x_382) ;  /* 0x0000002000580947 */ /* 0x000fec0003800000 */
[----:B------:R0:W-:Y:S01]  /*c6e0*/  STG.E.U8 desc[UR52][R10.64+0xa9], R19 ;  /* 0x0000a9130a007986 */ /* 0x0001e2000c101134 */
[----:B------:R-:W-:Y:S05]  /*c6f0*/  BRA `(.L_x_382) ;  /* 0x0000002000507947 */ /* 0x000fea0003800000 */
.L_x_29:
[C---:B------:R-:W-:Y:S02]  /*c700*/  ISETP.GE.AND P2, PT, R3.reuse, 0x1, PT ;  /* 0x000000010300780c */ /* 0x040fe40003f46270 */
[----:B------:R-:W-:Y:S02]  /*c710*/  ISETP.GE.AND P3, PT, R3, 0x9, PT ;  /* 0x000000090300780c */ /* 0x000fe40003f66270 */
[C---:B------:R-:W-:Y:S02]  /*c720*/  ISETP.LT.OR P4, PT, R0.reuse, 0x1, !P2 ;  /* 0x000000010000780c */ /* 0x040fe40005781670 */
[C---:B------:R-:W-:Y:S02]  /*c730*/  ISETP.LT.OR P5, PT, R0.reuse, 0x2, !P2 ;  /* 0x000000020000780c */ /* 0x040fe400057a1670 */
[C---:B------:R-:W-:Y:S02]  /*c740*/  ISETP.LT.OR P6, PT, R0.reuse, 0x1, !P3 ;  /* 0x000000010000780c */ /* 0x040fe40005fc1670 */
[----:B------:R-:W-:-:S02]  /*c750*/  ISETP.LT.OR P0, PT, R0, 0x2, !P3 ;  /* 0x000000020000780c */ /* 0x000fc40005f01670 */
[----:B------:R-:W-:-:S05]  /*c760*/  ISETP.LT.OR P1, PT, R0, 0x9, !P2 ;  /* 0x000000090000780c */ /* 0x000fca0005721670 */
[-C--:B------:R-:W-:Y:S02]  /*c770*/  @!P4 IMAD R13, R192, R200.reuse, RZ ;  /* 0x000000c8c00dc224 */ /* 0x080fe400078e02ff */
[-C--:B------:R-:W-:Y:S02]  /*c780*/  @!P5 IMAD R193, R193, R200.reuse, RZ ;  /* 0x000000c8c1c1d224 */ /* 0x080fe400078e02ff */
[-C--:B------:R-:W-:Y:S01]  /*c790*/  @!P6 IMAD R15, R194, R200.reuse, RZ ;  /* 0x000000c8c20fe224 */ /* 0x080fe200078e02ff */
[----:B------:R0:W-:Y:S01]  /*c7a0*/  @!P4 STG.E.U8 desc[UR52][R4.64], R13 ;  /* 0x0000000d0400c986 */ /* 0x0001e2000c101134 */
[C---:B------:R-:W-:Y:S01]  /*c7b0*/  ISETP.LT.OR P4, PT, R0.reuse, 0xa, !P2 ;  /* 0x0000000a0000780c */ /* 0x040fe20005781670 */
[-C--:B------:R-:W-:Y:S02]  /*c7c0*/  @!P0 IMAD R195, R195, R200.reuse, RZ ;  /* 0x000000c8c3c38224 */ /* 0x080fe400078e02ff */
[----:B------:R-:W-:Y:S01]  /*c7d0*/  @!P5 STG.E.U8 desc[UR52][R4.64+0x1], R193 ;  /* 0x000001c10400d986 */ /* 0x000fe2000c101134 */
[----:B------:R-:W-:Y:S01]  /*c7e0*/  ISETP.LT.OR P5, PT, R0, 0x9, !P3 ;  /* 0x000000090000780c */ /* 0x000fe20005fa1670 */
[----:B------:R-:W-:-:S02]  /*c7f0*/  @!P1 IMAD R19, R196, R200, RZ ;  /* 0x000000c8c4139224 */ /* 0x000fc400078e02ff */
[----:B------:R2:W-:Y:S01]  /*c800*/  @!P6 STG.E.U8 desc[UR52][R6.64], R15 ;  /* 0x0000000f0600e986 */ /* 0x0005e2000c101134 */
[----:B------:R-:W-:-:S03]  /*c810*/  ISETP.LT.OR P6, PT, R0, 0xa, !P3 ;  /* 0x0000000a0000780c */ /* 0x000fc60005fc1670 */
[----:B------:R-:W-:Y:S01]  /*c820*/  @!P0 STG.E.U8 desc[UR52][R6.64+0x1], R195 ;  /* 0x000001c306008986 */ /* 0x000fe2000c101134 */
[----:B------:R-:W-:Y:S01]  /*c830*/  ISETP.GE.AND P0, PT, R3, 0x81, PT ;  /* 0x000000810300780c */ /* 0x000fe20003f06270 */
[-C--:B------:R-:W-:Y:S02]  /*c840*/  @!P4 IMAD R197, R197, R200.reuse, RZ ;  /* 0x000000c8c5c5c224 */ /* 0x080fe400078e02ff */
[----:B------:R-:W-:Y:S01]  /*c850*/  @!P1 STG.E.U8 desc[UR52][R4.64+0x8], R19 ;  /* 0x0000081304009986 */ /* 0x000fe2000c101134 */
[----:B------:R-:W-:Y:S01]  /*c860*/  ISETP.GE.AND P1, PT, R3, 0x89, PT ;  /* 0x000000890300780c */ /* 0x000fe20003f26270 */
[-C--:B0-----:R-:W-:Y:S02]  /*c870*/  @!P5 IMAD R13, R198, R200.reuse, RZ ;  /* 0x000000c8c60dd224 */ /* 0x081fe400078e02ff */
[----:B------:R-:W-:Y:S01]  /*c880*/  @!P4 STG.E.U8 desc[UR52][R4.64+0x9], R197 ;  /* 0x000009c50400c986 */ /* 0x000fe2000c101134 */
[----:B------:R-:W-:Y:S01]  /*c890*/  ISETP.LT.OR P4, PT, R0, 0x1, !P0 ;  /* 0x000000010000780c */ /* 0x000fe20004781670 */
[----:B------:R-:W-:-:S02]  /*c8a0*/  @!P6 IMAD R199, R199, R200, RZ ;  /* 0x000000c8c7c7e224 */ /* 0x000fc400078e02ff */
[----:B------:R0:W-:Y:S01]  /*c8b0*/  @!P5 STG.E.U8 desc[UR52][R6.64+0x8], R13 ;  /* 0x0000080d0600d986 */ /* 0x0001e2000c101134 */
[----:B------:R-:W-:-:S03]  /*c8c0*/  ISETP.LT.OR P5, PT, R0, 0x2, !P0 ;  /* 0x000000020000780c */ /* 0x000fc600047a1670 */
[----:B------:R-:W-:Y:S01]  /*c8d0*/  @!P6 STG.E.U8 desc[UR52][R6.64+0x9], R199 ;  /* 0x000009c70600e986 */ /* 0x000fe2000c101134 */
[----:B------:R-:W-:-:S05]  /*c8e0*/  ISETP.LT.OR P6, PT, R0, 0x1, !P1 ;  /* 0x000000010000780c */ /* 0x000fca0004fc1670 */
[----:B------:R-:W-:-:S04]  /*c8f0*/  @!P4 IMAD R3, R184, R200, RZ ;  /* 0x000000c8b803c224 */ /* 0x000fc800078e02ff */
[-C--:B------:R-:W-:Y:S01]  /*c900*/  @!P5 IMAD R185, R185, R200.reuse, RZ ;  /* 0x000000c8b9b9d224 */ /* 0x080fe200078e02ff */
[----:B------:R3:W-:Y:S01]  /*c910*/  @!P4 STG.E.U8 desc[UR52][R8.64], R3 ;  /* 0x000000030800c986 */ /* 0x0007e2000c101134 */
[----:B------:R-:W-:Y:S02]  /*c920*/  ISETP.LT.OR P4, PT, R0, 0x2, !P1 ;  /* 0x000000020000780c */ /* 0x000fe40004f81670 */
[----:B--2---:R-:W-:Y:S01]  /*c930*/  @!P6 IMAD R15, R186, R200, RZ ;  /* 0x000000c8ba0fe224 */ /* 0x004fe200078e02ff */
[----:B------:R-:W-:Y:S01]  /*c940*/  @!P5 STG.E.U8 desc[UR52][R8.64+0x1], R185 ;  /* 0x000001b90800d986 */ /* 0x000fe2000c101134 */
[----:B------:R-:W-:-:S03]  /*c950*/  ISETP.LT.OR P5, PT, R0, 0x9, !P0 ;  /* 0x000000090000780c */ /* 0x000fc600047a1670 */
[----:B------:R2:W-:Y:S01]  /*c960*/  @!P6 STG.E.U8 desc[UR52][R10.64], R15 ;  /* 0x0000000f0a00e986 */ /* 0x0005e2000c101134 */
[----:B------:R-:W-:-:S05]  /*c970*/  ISETP.LT.OR P6, PT, R0, 0xa, !P0 ;  /* 0x0000000a0000780c */ /* 0x000fca00047c1670 */
[----:B------:R-:W-:-:S04]  /*c980*/  @!P4 IMAD R187, R187, R200, RZ ;  /* 0x000000c8bbbbc224 */ /* 0x000fc800078e02ff */
[-C--:B0-----:R-:W-:Y:S01]  /*c990*/  @!P5 IMAD R13, R188, R200.reuse, RZ ;  /* 0x000000c8bc0dd224 */ /* 0x081fe200078e02ff */
[----:B------:R-:W-:Y:S01]  /*c9a0*/  @!P4 STG.E.U8 desc[UR52][R10.64+0x1], R187 ;  /* 0x000001bb0a00c986 */ /* 0x000fe2000c101134 */
[C---:B------:R-:W-:Y:S02]  /*c9b0*/  ISETP.LT.OR P4, PT, R0.reuse, 0x9, !P1 ;  /* 0x000000090000780c */ /* 0x040fe40004f81670 */
[----:B------:R-:W-:Y:S01]  /*c9c0*/  @!P6 IMAD R189, R189, R200, RZ ;  /* 0x000000c8bdbde224 */ /* 0x000fe200078e02ff */
[----:B------:R0:W-:Y:S01]  /*c9d0*/  @!P5 STG.E.U8 desc[UR52][R8.64+0x8], R13 ;  /* 0x0000080d0800d986 */ /* 0x0001e2000c101134 */
[----:B------:R-:W-:-:S03]  /*c9e0*/  ISETP.LT.OR P5, PT, R0, 0xa, !P1 ;  /* 0x0000000a0000780c */ /* 0x000fc60004fa1670 */
[----:B------:R-:W-:Y:S01]  /*c9f0*/  @!P6 STG.E.U8 desc[UR52][R8.64+0x9], R189 ;  /* 0x000009bd0800e986 */ /* 0x000fe2000c101134 */
[----:B------:R-:W-:-:S05]  /*ca00*/  ISETP.LT.OR P6, PT, R0, 0x11, !P2 ;  /* 0x000000110000780c */ /* 0x000fca00057c1670 */
[----:B---3--:R-:W-:-:S04]  /*ca10*/  @!P4 IMAD R3, R190, R200, RZ ;  /* 0x000000c8be03c224 */ /* 0x008fc800078e02ff */
        /* <DEDUP_REMOVED lines=446> */
[C---:B------:R-:W-:Y:S02]  /*e600*/  ISETP.LT.OR P2, PT, R0.reuse, 0xaa, !P2 ;  /* 0x000000aa0000780c */ /* 0x040fe40005741670 */
[C---:B------:R-:W-:Y:S01]  /*e610*/  ISETP.LT.OR P5, PT, R0.reuse, 0xa9, !P3 ;  /* 0x000000a90000780c */ /* 0x040fe20005fa1670 */
[----:B------:R-:W-:Y:S01]  /*e620*/  @!P6 STG.E.U8 desc[UR52][R6.64+0xa1], R35 ;  /* 0x0000a1230600e986 */ /* 0x000fe2000c101134 */
[----:B------:R-:W-:-:S02]  /*e630*/  ISETP.LT.OR P3, PT, R0, 0xaa, !P3 ;  /* 0x000000aa0000780c */ /* 0x000fc40005f61670 */
[----:B------:R-:W-:-:S03]  /*e640*/  ISETP.LT.OR P6, PT, R0, 0xa1, !P0 ;  /* 0x000000a10000780c */ /* 0x000fc600047c1670 */
[----:B---3--:R-:W-:-:S04]  /*e650*/  @!P4 IMAD R3, R36, R200, RZ ;  /* 0x000000c82403c224 */ /* 0x008fc800078e02ff */
[-C--:B------:R-:W-:Y:S01]  /*e660*/  @!P2 IMAD R37, R37, R200.reuse, RZ ;  /* 0x000000c82525a224 */ /* 0x080fe200078e02ff */
[----:B------:R-:W-:Y:S01]  /*e670*/  @!P4 STG.E.U8 desc[UR52][R4.64+0xa8], R3 ;  /* 0x0000a8030400c986 */ /* 0x000fe2000c101134 */
[-C--:B--2---:R-:W-:Y:S01]  /*e680*/  @!P5 IMAD R15, R38, R200.reuse, RZ ;  /* 0x000000c8260fd224 */ /* 0x084fe200078e02ff */
[----:B------:R-:W-:Y:S01]  /*e690*/  ISETP.LT.OR P4, PT, R0, 0xa9, !P0 ;  /* 0x000000a90000780c */ /* 0x000fe20004781670 */
[-C--:B------:R-:W-:Y:S01]  /*e6a0*/  @!P3 IMAD R39, R39, R200.reuse, RZ ;  /* 0x000000c82727b224 */ /* 0x080fe200078e02ff */
[----:B------:R2:W-:Y:S01]  /*e6b0*/  @!P2 STG.E.U8 desc[UR52][R4.64+0xa9], R37 ;  /* 0x0000a9250400a986 */ /* 0x0005e2000c101134 */
[----:B0-----:R-:W-:Y:S01]  /*e6c0*/  @!P6 IMAD R13, R24, R200, RZ ;  /* 0x000000c8180de224 */ /* 0x001fe200078e02ff */
[C---:B------:R-:W-:Y:S02]  /*e6d0*/  ISETP.LT.OR P2, PT, R0.reuse, 0xa2, !P0 ;  /* 0x000000a20000780c */ /* 0x040fe40004741670 */
[----:B------:R-:W-:Y:S01]  /*e6e0*/  @!P5 STG.E.U8 desc[UR52][R6.64+0xa8], R15 ;  /* 0x0000a80f0600d986 */ /* 0x000fe2000c101134 */
[----:B------:R-:W-:-:S02]  /*e6f0*/  ISETP.LT.OR P0, PT, R0, 0xaa, !P0 ;  /* 0x000000aa0000780c */ /* 0x000fc40004701670 */
[C---:B------:R-:W-:Y:S01]  /*e700*/  ISETP.LT.OR P5, PT, R0.reuse, 0xa9, !P1 ;  /* 0x000000a90000780c */ /* 0x040fe20004fa1670 */
[----:B------:R0:W-:Y:S01]  /*e710*/  @!P3 STG.E.U8 desc[UR52][R6.64+0xa9], R39 ;  /* 0x0000a9270600b986 */ /* 0x0001e2000c101134 */
[----:B------:R-:W-:-:S03]  /*e720*/  ISETP.LT.OR P3, PT, R0, 0xa1, !P1 ;  /* 0x000000a10000780c */ /* 0x000fc60004f61670 */
[----:B------:R3:W-:Y:S01]  /*e730*/  @!P6 STG.E.U8 desc[UR52][R8.64+0xa0], R13 ;  /* 0x0000a00d0800e986 */ /* 0x0007e2000c101134 */
[----:B------:R-:W-:Y:S01]  /*e740*/  ISETP.LT.OR P6, PT, R0, 0xa2, !P1 ;  /* 0x000000a20000780c */ /* 0x000fe20004fc1670 */
[-C--:B--2---:R-:W-:Y:S01]  /*e750*/  @!P4 IMAD R5, R28, R200.reuse, RZ ;  /* 0x000000c81c05c224 */ /* 0x084fe200078e02ff */
[----:B------:R-:W-:Y:S01]  /*e760*/  ISETP.LT.OR P1, PT, R0, 0xaa, !P1 ;  /* 0x000000aa0000780c */ /* 0x000fe20004f21670 */
[-C--:B------:R-:W-:Y:S02]  /*e770*/  @!P2 IMAD R25, R25, R200.reuse, RZ ;  /* 0x000000c81919a224 */ /* 0x080fe400078e02ff */
[-C--:B------:R-:W-:Y:S02]  /*e780*/  @!P0 IMAD R29, R29, R200.reuse, RZ ;  /* 0x000000c81d1d8224 */ /* 0x080fe400078e02ff */
[-C--:B0-----:R-:W-:Y:S01]  /*e790*/  @!P5 IMAD R7, R30, R200.reuse, RZ ;  /* 0x000000c81e07d224 */ /* 0x081fe200078e02ff */
[----:B------:R3:W-:Y:S01]  /*e7a0*/  @!P2 STG.E.U8 desc[UR52][R8.64+0xa1], R25 ;  /* 0x0000a1190800a986 */ /* 0x0007e2000c101134 */
[----:B------:R-:W-:-:S04]  /*e7b0*/  @!P3 IMAD R3, R26, R200, RZ ;  /* 0x000000c81a03b224 */ /* 0x000fc800078e02ff */
[-C--:B------:R-:W-:Y:S01]  /*e7c0*/  @!P6 IMAD R27, R27, R200.reuse, RZ ;  /* 0x000000c81b1be224 */ /* 0x080fe200078e02ff */
[----:B------:R3:W-:Y:S01]  /*e7d0*/  @!P3 STG.E.U8 desc[UR52][R10.64+0xa0], R3 ;  /* 0x0000a0030a00b986 */ /* 0x0007e2000c101134 */
[----:B------:R-:W-:-:S03]  /*e7e0*/  @!P1 IMAD R31, R31, R200, RZ ;  /* 0x000000c81f1f9224 */ /* 0x000fc600078e02ff */
[----:B------:R3:W-:Y:S04]  /*e7f0*/  @!P6 STG.E.U8 desc[UR52][R10.64+0xa1], R27 ;  /* 0x0000a11b0a00e986 */ /* 0x0007e8000c101134 */
[----:B------:R3:W-:Y:S04]  /*e800*/  @!P4 STG.E.U8 desc[UR52][R8.64+0xa8], R5 ;  /* 0x0000a8050800c986 */ /* 0x0007e8000c101134 */
[----:B------:R3:W-:Y:S04]  /*e810*/  @!P0 STG.E.U8 desc[UR52][R8.64+0xa9], R29 ;  /* 0x0000a91d08008986 */ /* 0x0007e8000c101134 */
[----:B------:R3:W-:Y:S04]  /*e820*/  @!P5 STG.E.U8 desc[UR52][R10.64+0xa8], R7 ;  /* 0x0000a8070a00d986 */ /* 0x0007e8000c101134 */
[----:B------:R3:W-:Y:S02]  /*e830*/  @!P1 STG.E.U8 desc[UR52][R10.64+0xa9], R31 ;  /* 0x0000a91f0a009986 */ /* 0x0007e4000c101134 */
.L_x_382:
[----:B------:R-:W-:Y:S05]  /*e840*/  BSYNC B0 ;  /* 0x0000000000007941 */ /* 0x000fea0003800000 */
.L_x_28:
[----:B------:R-:W-:Y:S01]  /*e850*/  ULDC UR4, c[0x0][0xc] ;  /* 0x0000030000047ab9 */ /* 0x000fe20000000800 */
[----:B------:R-:W-:Y:S01]  /*e860*/  ULDC UR5, c[0x0][0x10] ;  /* 0x0000040000057ab9 */ /* 0x000fe20000000800 */
[----:B---34-:R-:W3:Y:S01]  /*e870*/  LDC R3, c[0x0][0x14] ;  /* 0x00000500ff037b82 */ /* 0x018ee20000000800 */
[----:B------:R-:W-:Y:S01]  /*e880*/  UIMAD.WIDE.U32 UR4, UR4, UR5, URZ ;  /* 0x00000005040472a5 */ /* 0x000fe2000f8e003f */
[----:B------:R-:W-:Y:S01]  /*e890*/  PRMT R0, RZ, 0x7610, R0 ;  /* 0x00007610ff007816 */ /* 0x000fe20000000000 */
[----:B------:R-:W-:-:S04]  /*e8a0*/  UMOV UR60, 0xffffffff ;  /* 0xffffffff003c7882 */ /* 0x000fc80000000000 */
[----:B---3--:R-:W-:-:S04]  /*e8b0*/  IMAD.WIDE.U32 R16, R3, UR4, R16 ;  /* 0x0000000403107c25 */ /* 0x008fc8000f8e0010 */
[----:B------:R-:W-:Y:S01]  /*e8c0*/  IMAD R3, R3, UR5, RZ ;  /* 0x0000000503037c24 */ /* 0x000fe2000f8e02ff */
[----:B------:R-:W-:Y:S02]  /*e8d0*/  ULDC.64 UR4, c[0x0][0x650] ;  /* 0x0001940000047ab9 */ /* 0x000fe40000000a00 */
[----:B------:R-:W-:Y:S01]  /*e8e0*/  ISETP.GE.U32.AND P0, PT, R16, UR4, PT ;  /* 0x0000000410007c0c */ /* 0x000fe2000bf06070 */
[----:B------:R-:W-:Y:S01]  /*e8f0*/  IMAD.IADD R17, R17, 0x1, R3 ;  /* 0x0000000111117824 */ /* 0x000fe200078e0203 */
[----:B------:R-:W-:Y:S02]  /*e900*/  UMOV UR4, 0xffffffff ;  /* 0xffffffff00047882 */ /* 0x000fe40000000000 */
[----:B0-----:R-:W-:Y:S02]  /*e910*/  IMAD.U32 R19, RZ, RZ, UR4 ;  /* 0x00000004ff137e24 */ /* 0x001fe4000f8e00ff */
[----:B------:R-:W-:-:S13]  /*e920*/  ISETP.GE.U32.AND.EX P0, PT, R17, UR5, PT, P0 ;  /* 0x0000000511007c0c */ /* 0x000fda000bf06100 */
[----:B------:R-:W-:Y:S05]  /*e930*/  @P0 BRA `(.L_x_383) ;  /* 0x0000000400900947 */ /* 0x000fea0003800000 */
[----:B------:R-:W0:Y:S01]  /*e940*/  S2UR UR6, SR_CTAID.X ;  /* 0x00000000000679c3 */ /* 0x000e220000002500 */
[----:B------:R-:W-:Y:S01]  /*e950*/  ULDC.64 UR12, c[0x0][0x628] ;  /* 0x00018a00000c7ab9 */ /* 0x000fe20000000a00 */
[----:B------:R-:W-:Y:S01]  /*e960*/  ULDC UR4, c[0x0][0x150] ;  /* 0x0000540000047ab9 */ /* 0x000fe20000000800 */
[----:B------:R-:W-:Y:S01]  /*e970*/  ISETP.NE.U32.AND P0, PT, RZ, UR12, PT ;  /* 0x0000000cff007c0c */ /* 0x000fe2000bf05070 */
[----:B------:R-:W-:Y:S01]  /*e980*/  ULDC UR15, c[0x0][0x630] ;  /* 0x00018c00000f7ab9 */ /* 0x000fe20000000800 */
[C---:B------:R-:W-:Y:S01]  /*e990*/  R2UR UR16, R16.reuse ;  /* 0x00000000101072ca */ /* 0x040fe200000e0000 */
[----:B------:R-:W-:Y:S01]  /*e9a0*/  ULDC UR19, c[0x0][0x154] ;  /* 0x0000550000137ab9 */ /* 0x000fe20000000800 */
[----:B------:R-:W-:Y:S01]  /*e9b0*/  ISETP.NE.AND.EX P0, PT, RZ, UR13, PT, P0 ;  /* 0x0000000dff007c0c */ /* 0x000fe2000bf05300 */
[----:B------:R-:W3:Y:S01]  /*e9c0*/  S2UR UR18, SR_CTAID.Y ;  /* 0x00000000001279c3 */ /* 0x000ee20000002600 */
[----:B------:R-:W-:Y:S02]  /*e9d0*/  R2UR UR17, R17 ;  /* 0x00000000111172ca */ /* 0x000fe400000e0000 */
[----:B------:R-:W-:-:S02]  /*e9e0*/  R2UR UR10, R16 ;  /* 0x00000000100a72ca */ /* 0x000fc400000e0000 */
[----:B------:R-:W-:Y:S02]  /*e9f0*/  R2UR UR11, R17 ;  /* 0x00000000110b72ca */ /* 0x000fe400000e0000 */
[----:B0-----:R-:W-:-:S05]  /*ea00*/  I2FP.F32.U32 R0, UR6 ;  /* 0x0000000600007c45 */ /* 0x001fca0008201000 */
[----:B------:R-:W-:-:S04]  /*ea10*/  FMUL R0, R0, UR4 ;  /* 0x0000000400007c20 */ /* 0x000fc80008400000 */
[----:B------:R0:W4:Y:S01]  /*ea20*/  F2I.U32.TRUNC.NTZ R3, R0 ;  /* 0x0000000000037305 */ /* 0x000122000020f000 */
[----:B---3--:R-:W-:Y:S05]  /*ea30*/  @!P0 BRA `(.L_x_384) ;  /* 0x0000000000308947 */ /* 0x008fea0003800000 */
        /* <DEDUP_REMOVED lines=12> */
.L_x_384:
[----:B------:R-:W-:Y:S01]  /*eb00*/  USHF.R.U64 UR60, UR10, UR15, UR11 ;  /* 0x0000000f0a3c7299 */ /* 0x000fe2000800120b */
[----:B0-----:R-:W-:Y:S01]  /*eb10*/  I2FP.F32.U32 R0, UR18 ;  /* 0x0000001200007c45 */ /* 0x001fe20008201000 */
[----:B------:R-:W-:Y:S02]  /*eb20*/  USHF.R.U32.HI UR4, URZ, UR15, UR11 ;  /* 0x0000000f3f047299 */ /* 0x000fe4000801160b */
        /* <DEDUP_REMOVED lines=8> */
[----:B------:R-:W-:Y:S01]  /*ebb0*/  UIMAD.WIDE.U32 UR8, UR10, UR12, UR8 ;  /* 0x0000000c0a0872a5 */ /* 0x000fe2000f8e0008 */
[----:B----4-:R-:W-:Y:S01]  /*ebc0*/  R2UR UR12, R3 ;  /* 0x00000000030c72ca */ /* 0x010fe200000e0000 */
[----:B------:R-:W-:Y:S01]  /*ebd0*/  UIMAD UR10, UR10, UR13, UR4 ;  /* 0x0000000d0a0a72a4 */ /* 0x000fe2000f8e0204 */
[----:B------:R-:W-:Y:S01]  /*ebe0*/  ULDC UR11, c[0x0][0x618] ;  /* 0x00018600000b7ab9 */ /* 0x000fe20000000800 */
[----:B------:R-:W-:Y:S02]  /*ebf0*/  ULDC UR21, c[0x0][0x658] ;  /* 0x0001960000157ab9 */ /* 0x000fe40000000800 */
[----:B------:R-:W-:Y:S01]  /*ec00*/  UIADD3 UR9, UR9, UR10, URZ ;  /* 0x0000000a09097290 */ /* 0x000fe2000fffe03f */
[----:B------:R-:W-:Y:S01]  /*ec10*/  UMOV UR15, 0xffffffff ;  /* 0xffffffff000f7882 */ /* 0x000fe20000000000 */
[----:B------:R-:W-:Y:S01]  /*ec20*/  ULDC.64 UR4, c[0x0][0x640] ;  /* 0x0001900000047ab9 */ /* 0x000fe20000000a00 */
[----:B------:R-:W-:Y:S01]  /*ec30*/  USHF.L.U32 UR15, UR15, UR21, URZ ;  /* 0x000000150f0f7299 */ /* 0x000fe2000800063f */
[----:B------:R-:W-:Y:S01]  /*ec40*/  ISETP.NE.U32.AND P0, PT, RZ, UR4, PT ;  /* 0x00000004ff007c0c */ /* 0x000fe2000bf05070 */
[----:B------:R-:W-:-:S02]  /*ec50*/  USHF.R.U64 UR16, UR8, UR11, UR9 ;  /* 0x0000000b08107299 */ /* 0x000fc40008001209 */
[----:B------:R-:W-:Y:S01]  /*ec60*/  USHF.R.U32.HI UR8, URZ, UR11, UR9 ;  /* 0x0000000b3f087299 */ /* 0x000fe20008011609 */
[----:B0-----:R-:W-:Y:S01]  /*ec70*/  R2UR UR14, R0 ;  /* 0x00000000000e72ca */ /* 0x001fe200000e0000 */
[----:B------:R-:W-:Y:S01]  /*ec80*/  ULDC UR17, c[0x0][0x608] ;  /* 0x0001820000117ab9 */ /* 0x000fe20000000800 */
[----:B------:R-:W-:Y:S01]  /*ec90*/  ULOP3.LUT UR22, URZ, UR15, URZ, 0x33, !UPT ;  /* 0x0000000f3f167292 */ /* 0x000fe2000f8e333f */
[----:B------:R-:W-:Y:S01]  /*eca0*/  ISETP.NE.AND.EX P0, PT, RZ, UR5, PT, P0 ;  /* 0x00000005ff007c0c */ /* 0x000fe2000bf05300 */
[----:B------:R-:W-:Y:S02]  /*ecb0*/  USHF.R.U64 UR15, UR16, UR17, UR8 ;  /* 0x00000011100f7299 */ /* 0x000fe40008001208 */
[----:B------:R-:W-:Y:S02]  /*ecc0*/  USHF.R.U32.HI UR8, URZ, UR17, UR8 ;  /* 0x000000113f087299 */ /* 0x000fe40008011608 */
[----:B------:R-:W-:Y:S02]  /*ecd0*/  UIADD3 UR12, -UR12, URZ, URZ ;  /* 0x0000003f0c0c7290 */ /* 0x000fe4000fffe13f */
[----:B------:R-:W-:Y:S01]  /*ece0*/  USHF.R.U64 UR17, UR15, UR21, UR8 ;  /* 0x000000150f117299 */ /* 0x000fe20008001208 */
[----:B------:R-:W-:Y:S01]  /*ecf0*/  UMOV UR19, 0x1 ;  /* 0x0000000100137882 */ /* 0x000fe20000000000 */
[----:B------:R-:W-:Y:S01]  /*ed00*/  ULDC UR13, c[0x0][0x144] ;  /* 0x00005100000d7ab9 */ /* 0x000fe20000000800 */
[----:B------:R-:W-:Y:S01]  /*ed10*/  ULDC UR7, c[0x0][0x600] ;  /* 0x0001800000077ab9 */ /* 0x000fe20000000800 */
[----:B------:R-:W-:-:S02]  /*ed20*/  USHF.L.U32 UR25, UR19, UR21, URZ ;  /* 0x0000001513197299 */ /* 0x000fc4000800063f */
[----:B------:R-:W-:Y:S02]  /*ed30*/  USHF.R.U32.HI UR8, URZ, UR21, UR8 ;  /* 0x000000153f087299 */ /* 0x000fe40008011608 */
[----:B------:R-:W-:Y:S02]  /*ed40*/  UIMAD UR21, UR13, UR12, UR6 ;  /* 0x0000000c0d1572a4 */ /* 0x000fe4000f8e0206 */
[----:B------:R-:W-:Y:S02]  /*ed50*/  UIADD3 UR20, UR7, -0x1, URZ ;  /* 0xffffffff07147890 */ /* 0x000fe4000fffe03f */
[----:B------:R-:W-:Y:S01]  /*ed60*/  UIADD3 UR19, -UR14, URZ, URZ ;  /* 0x0000003f0e137290 */ /* 0x000fe2000fffe13f */
        /* <DEDUP_REMOVED lines=17> */
.L_x_385:
[----:B------:R-:W-:Y:S01]  /*ee80*/  R2UR UR4, R18 ;  /* 0x00000000120472ca */ /* 0x000fe200000e0000 */
[----:B------:R-:W-:Y:S01]  /*ee90*/  ULOP3.LUT UR16, UR16, UR20, URZ, 0xc0, !UPT ;  /* 0x0000001410107292 */ /* 0x000fe2000f8ec03f */
[----:B------:R-:W-:-:S11]  /*eea0*/  IMAD.MOV.U32 R0, RZ, RZ, 0x1 ;  /* 0x00000001ff007424 */ /* 0x000fd600078e00ff */
[----:B------:R-:W-:Y:S02]  /*eeb0*/  UISETP.NE.AND UP0, UPT, UR4, URZ, UPT ;  /* 0x0000003f0400728c */ /* 0x000fe4000bf05270 */
[----:B------:R-:W-:Y:S02]  /*eec0*/  USHF.R.U64 UR4, UR6, UR23, UR8 ;  /* 0x0000001706047299 */ /* 0x000fe40008001208 */
[----:B------:R-:W-:Y:S02]  /*eed0*/  ULOP3.LUT UR6, UR15, UR22, URZ, 0xc0, !UPT ;  /* 0x000000160f067292 */ /* 0x000fe4000f8ec03f */
[----:B------:R-:W-:Y:S02]  /*eee0*/  UIADD3 UR5, -UR4, URZ, URZ ;  /* 0x0000003f04057290 */ /* 0x000fe4000fffe13f */
[----:B------:R-:W-:Y:S02]  /*eef0*/  UIMAD UR6, UR25, UR4, UR6 ;  /* 0x00000004190672a4 */ /* 0x000fe4000f8e0206 */
[----:B------:R-:W-:-:S02]  /*ef00*/  UIMAD UR4, UR5, UR24, UR17 ;  /* 0x00000018050472a4 */ /* 0x000fc4000f8e0211 */
[----:B------:R-:W-:Y:S01]  /*ef10*/  @UP0 UIMAD UR21, UR26, UR19, UR18 ;  /* 0x000000131a1502a4 */ /* 0x000fe2000f8e0212 */
[----:B------:R-:W-:Y:S01]  /*ef20*/  ULDC UR5, c[0x0][0x610] ;  /* 0x0001840000057ab9 */ /* 0x000fe20000000800 */
[----:B------:R-:W-:Y:S02]  /*ef30*/  UIMAD UR4, UR4, UR7, UR16 ;  /* 0x00000007040472a4 */ /* 0x000fe4000f8e0210 */
[----:B------:R-:W-:-:S04]  /*ef40*/  UIMAD UR6, UR6, UR5, UR21 ;  /* 0x00000005060672a4 */ /* 0x000fc8000f8e0215 */
[----:B------:R-:W-:Y:S02]  /*ef50*/  USEL UR5, UR4, UR6, !UP0 ;  /* 0x0000000604057287 */ /* 0x000fe4000c000000 */
[----:B------:R-:W-:-:S04]  /*ef60*/  USEL UR6, UR6, UR4, !UP0 ;  /* 0x0000000406067287 */ /* 0x000fc8000c000000 */
[----:B------:R-:W-:-:S08]  /*ef70*/  IMAD.U32 R19, RZ, RZ, UR5 ;  /* 0x00000005ff137e24 */ /* 0x000fd0000f8e00ff */
.L_x_383:
[----:B------:R-:W-:Y:S01]  /*ef80*/  LOP3.LUT P0, RZ, R0, 0xff, RZ, 0xc0, !PT ;  /* 0x000000ff00ff7812 */ /* 0x000fe2000780c0ff */
[----:B------:R-:W-:-:S12]  /*ef90*/  IMAD.U32 R22, RZ, RZ, UR6 ;  /* 0x00000006ff167e24 */ /* 0x000fd8000f8e00ff */
[----:B------:R-:W-:Y:S05]  /*efa0*/  @P0 BRA `(.L_x_386) ;  /* 0xffffff2000640947 */ /* 0x000fea000383ffff */
[----:B------:R-:W-:Y:S05]  /*efb0*/  EXIT ;  /* 0x000000000000794d */ /* 0x000fea0003800000 */
.L_x_3:
[----:B------:R-:W-:Y:S01]  /*efc0*/  ULDC.64 UR8, c[0x0][0x650] ;  /* 0x0001940000087ab9 */ /* 0x000fe20000000a00 */
[----:B------:R-:W-:Y:S01]  /*efd0*/  PRMT R0, RZ, 0x7610, R0 ;  /* 0x00007610ff007816 */ /* 0x000fe20000000000 */
[----:B------:R-:W-:Y:S01]  /*efe0*/  IMAD.MOV.U32 R3, RZ, RZ, -0x1 ;  /* 0xffffffffff037424 */ /* 0x000fe200078e00ff */
[----:B------:R-:W-:Y:S01]  /*eff0*/  ISETP.GE.U32.AND P0, PT, R16, UR8, PT ;  /* 0x0000000810007c0c */ /* 0x000fe2000bf06070 */
[----:B------:R-:W-:Y:S02]  /*f000*/  IMAD.MOV.U32 R4, RZ, RZ, -0x1 ;  /* 0xffffffffff047424 */ /* 0x000fe400078e00ff */
[----:B------:R-:W-:Y:S01]  /*f010*/  IMAD.MOV.U32 R11, RZ, RZ, -0x1 ;  /* 0xffffffffff0b7424 */ /* 0x000fe200078e00ff */
[----:B------:R-:W-:-:S13]  /*f020*/  ISETP.GE.U32.AND.EX P0, PT, R17, UR9, PT, P0 ;  /* 0x0000000911007c0c */ /* 0x000fda000bf06100 */
[----:B------:R-:W-:Y:S05]  /*f030*/  @P0 BRA `(.L_x_387) ;  /* 0x0000000400900947 */ /* 0x000fea0003800000 */
[----:B------:R-:W-:Y:S01]  /*f040*/  I2FP.F32.U32 R0, UR4 ;  /* 0x0000000400007c45 */ /* 0x000fe20008201000 */
[----:B0-----:R-:W-:Y:S01]  /*f050*/  ULDC.64 UR16, c[0x0][0x628] ;  /* 0x00018a0000107ab9 */ /* 0x001fe20000000a00 */
        /* <DEDUP_REMOVED lines=24> */
.L_x_388:
        /* <DEDUP_REMOVED lines=24> */
[----:B------:R-:W-:Y:S01]  /*f360*/  UMOV UR19, 0x1 ;  /* 0x0000000100137882 */ /* 0x000fe20000000000 */
[----:B------:R-:W-:Y:S01]  /*f370*/  ULDC UR20, c[0x0][0x608] ;  /* 0x0001820000147ab9 */ /* 0x000fe20000000800 */
[----:B------:R-:W-:Y:S01]  /*f380*/  USHF.L.U32 UR26, UR19, UR23, URZ ;  /* 0x00000017131a7299 */ /* 0x000fe2000800063f */
[----:B------:R-:W-:Y:S01]  /*f390*/  ISETP.NE.AND.EX P0, PT, RZ, UR9, PT, P0 ;  /* 0x00000009ff007c0c */ /* 0x000fe2000bf05300 */
[----:B------:R-:W-:Y:S02]  /*f3a0*/  USHF.R.U64 UR19, UR18, UR20, UR11 ;  /* 0x0000001412137299 */ /* 0x000fe4000800120b */
[----:B------:R-:W-:Y:S02]  /*f3b0*/  USHF.R.U32.HI UR11, URZ, UR20, UR11 ;  /* 0x000000143f0b7299 */ /* 0x000fe4000801160b */
[----:B------:R-:W-:-:S02]  /*f3c0*/  UIADD3 UR15, -UR15, URZ, URZ ;  /* 0x0000003f0f0f7290 */ /* 0x000fc4000fffe13f */
[----:B------:R-:W-:Y:S01]  /*f3d0*/  USHF.R.U64 UR20, UR19, UR23, UR11 ;  /* 0x0000001713147299 */ /* 0x000fe2000800120b */
[----:B------:R-:W-:Y:S01]  /*f3e0*/  ULDC UR16, c[0x0][0x144] ;  /* 0x0000510000107ab9 */ /* 0x000fe20000000800 */
[----:B------:R-:W-:Y:S01]  /*f3f0*/  ULDC UR6, c[0x0][0x600] ;  /* 0x0001800000067ab9 */ /* 0x000fe20000000800 */
[----:B------:R-:W-:Y:S02]  /*f400*/  USHF.R.U32.HI UR11, URZ, UR23, UR11 ;  /* 0x000000173f0b7299 */ /* 0x000fe4000801160b */
[----:B------:R-:W-:Y:S02]  /*f410*/  UIMAD UR23, UR16, UR15, UR4 ;  /* 0x0000000f101772a4 */ /* 0x000fe4000f8e0204 */
[----:B------:R-:W-:Y:S02]  /*f420*/  UIADD3 UR22, UR6, -0x1, URZ ;  /* 0xffffffff06167890 */ /* 0x000fe4000fffe03f */
[----:B------:R-:W-:Y:S02]  /*f430*/  ULOP3.LUT UR27, URZ, UR13, URZ, 0x33, !UPT ;  /* 0x0000000d3f1b7292 */ /* 0x000fe4000f8e333f */
        /* <DEDUP_REMOVED lines=18> */
.L_x_389:
[----:B------:R-:W-:Y:S01]  /*f560*/  R2UR UR8, R18 ;  /* 0x00000000120872ca */ /* 0x000fe200000e0000 */
[----:B------:R-:W-:Y:S01]  /*f570*/  ULOP3.LUT UR18, UR18, UR22, URZ, 0xc0, !UPT ;  /* 0x0000001612127292 */ /* 0x000fe2000f8ec03f */
[----:B------:R-:W-:Y:S02]  /*f580*/  IMAD.MOV.U32 R0, RZ, RZ, 0x1 ;  /* 0x00000001ff007424 */ /* 0x000fe400078e00ff */
[----:B------:R-:W-:-:S09]  /*f590*/  IMAD.U32 R11, RZ, RZ, UR5 ;  /* 0x00000005ff0b7e24 */ /* 0x000fd2000f8e00ff */
[----:B------:R-:W-:Y:S02]  /*f5a0*/  UISETP.NE.AND UP0, UPT, UR8, URZ, UPT ;  /* 0x0000003f0800728c */ /* 0x000fe4000bf05270 */
[----:B------:R-:W-:Y:S02]  /*f5b0*/  USHF.R.U64 UR8, UR4, UR24, UR11 ;  /* 0x0000001804087299 */ /* 0x000fe4000800120b */
[----:B------:R-:W-:-:S04]  /*f5c0*/  ULOP3.LUT UR4, UR19, UR27, URZ, 0xc0, !UPT ;  /* 0x0000001b13047292 */ /* 0x000fc8000f8ec03f */
[----:B------:R-:W-:-:S03]  /*f5d0*/  UIMAD UR4, UR26, UR8, UR4 ;  /* 0x000000081a0472a4 */ /* 0x000fc6000f8e0204 */
[----:B------:R-:W-:Y:S02]  /*f5e0*/  @UP0 UIMAD UR23, UR28, UR21, UR7 ;  /* 0x000000151c1702a4 */ /* 0x000fe4000f8e0207 */
[----:B------:R-:W-:-:S03]  /*f5f0*/  UIADD3 UR7, -UR8, URZ, URZ ;  /* 0x0000003f08077290 */ /* 0x000fc6000fffe13f */
[----:B------:R-:W-:Y:S01]  /*f600*/  ULDC UR8, c[0x0][0x610] ;  /* 0x0001840000087ab9 */ /* 0x000fe20000000800 */
[----:B------:R-:W-:Y:S02]  /*f610*/  UIMAD UR7, UR7, UR25, UR20 ;  /* 0x00000019070772a4 */ /* 0x000fe4000f8e0214 */
[----:B------:R-:W-:Y:S02]  /*f620*/  UIMAD UR4, UR4, UR8, UR23 ;  /* 0x00000008040472a4 */ /* 0x000fe4000f8e0217 */
[----:B------:R-:W-:-:S04]  /*f630*/  UIMAD UR7, UR7, UR6, UR18 ;  /* 0x00000006070772a4 */ /* 0x000fc8000f8e0212 */
[----:B------:R-:W-:Y:S02]  /*f640*/  USEL UR6, UR7, UR4, !UP0 ;  /* 0x0000000407067287 */ /* 0x000fe4000c000000 */
[----:B------:R-:W-:-:S04]  /*f650*/  USEL UR4, UR4, UR7, !UP0 ;  /* 0x0000000704047287 */ /* 0x000fc8000c000000 */
[----:B------:R-:W-:Y:S02]  /*f660*/  IMAD.U32 R4, RZ, RZ, UR6 ;  /* 0x00000006ff047e24 */ /* 0x000fe4000f8e00ff */
[----:B------:R-:W-:-:S07]  /*f670*/  IMAD.U32 R3, RZ, RZ, UR4 ;  /* 0x00000004ff037e24 */ /* 0x000fce000f8e00ff */
.L_x_387:
[----:B------:R-:W-:-:S08]  /*f680*/  NOP ;  /* 0x0000000000007918 */ /* 0x000fd00000000000 */
[----:B------:R-:W1:-:S00]  /*f690*/  USETMAXREG.DEALLOC.CTAPOOL 0x28 ;  /* 0x00000028000079c8 */ /* 0x000e4000080e0500 */
[----:B------:R-:W-:-:S13]  /*f6a0*/  ISETP.NE.AND P0, PT, RZ, UR10, PT ;  /* 0x0000000aff007c0c */ /* 0x000fda000bf05270 */
[----:B0-----:R-:W-:Y:S05]  /*f6b0*/  @P0 EXIT ;  /* 0x000000000000094d */ /* 0x001fea0003800000 */
[----:B-1----:R-:W-:Y:S01]  /*f6c0*/  LOP3.LUT P0, RZ, R0, 0xff, RZ, 0xc0, !PT ;  /* 0x000000ff00ff7812 */ /* 0x002fe2000780c0ff */
[----:B------:R-:W-:Y:S02]  /*f6d0*/  IMAD.MOV.U32 R8, RZ, RZ, 0x1 ;  /* 0x00000001ff087424 */ /* 0x000fe400078e00ff */
[----:B------:R-:W-:-:S10]  /*f6e0*/  IMAD.MOV.U32 R0, RZ, RZ, RZ ;  /* 0x000000ffff007224 */ /* 0x000fd400078e00ff */
[----:B------:R-:W-:Y:S05]  /*f6f0*/  @!P0 BRA `(.L_x_390) ;  /* 0x0000000c00548947 */ /* 0x000fea0003800000 */
[----:B------:R-:W-:Y:S01]  /*f700*/  ULDC UR4, c[0x0][0x28c] ;  /* 0x0000a30000047ab9 */ /* 0x000fe20000000800 */
[----:B------:R-:W-:Y:S01]  /*f710*/  ULDC UR6, c[0x0][0x658] ;  /* 0x0001960000067ab9 */ /* 0x000fe20000000800 */
[----:B------:R-:W-:Y:S01]  /*f720*/  UIADD3 UR10, UR4, 0x7f, URZ ;  /* 0x0000007f040a7890 */ /* 0x000fe2000fffe03f */
[C---:B------:R-:W-:Y:S01]  /*f730*/  LOP3.LUT P3, RZ, R2.reuse, 0x7f, RZ, 0xc0, !PT ;  /* 0x0000007f02ff7812 */ /* 0x040fe2000786c0ff */
[----:B------:R-:W-:Y:S01]  /*f740*/  UMOV UR7, 0xffffffff ;  /* 0xffffffff00077882 */ /* 0x000fe20000000000 */
[----:B------:R-:W-:Y:S01]  /*f750*/  ULDC UR5, c[0x0][0x600] ;  /* 0x0001800000057ab9 */ /* 0x000fe20000000800 */
[----:B------:R-:W-:Y:S01]  /*f760*/  UMOV UR9, 0x1 ;  /* 0x0000000100097882 */ /* 0x000fe20000000000 */
[----:B------:R-:W-:Y:S01]  /*f770*/  USHF.L.U32 UR7, UR7, UR6, URZ ;  /* 0x0000000607077299 */ /* 0x000fe2000800063f */
[----:B------:R-:W-:Y:S01]  /*f780*/  LOP3.LUT P0, RZ, R2, 0x1f, RZ, 0xc0, !PT ;  /* 0x0000001f02ff7812 */ /* 0x000fe2000780c0ff */
[----:B------:R-:W-:Y:S01]  /*f790*/  UIADD3 UR4, UR5, -0x1, URZ ;  /* 0xffffffff05047890 */ /* 0x000fe2000fffe03f */
[----:B------:R-:W-:Y:S01]  /*f7a0*/  BSSY B0, `(.L_x_390) ;  /* 0x00000ca000007945 */ /* 0x000fe20003800000 */
[----:B------:R-:W-:Y:S01]  /*f7b0*/  USHF.R.S32.HI UR11, URZ, 0x1f, UR10 ;  /* 0x0000001f3f0b7899 */ /* 0x000fe2000801140a */
[----:B------:R-:W-:Y:S01]  /*f7c0*/  PLOP3.LUT P0, PT, P0, P3, PT, 0x8a, 0x0 ;  /* 0x000000000000781c */ /* 0x000fe20000707172 */
[----:B------:R-:W-:Y:S01]  /*f7d0*/  ULDC UR8, c[0x0][0xc] ;  /* 0x0000030000087ab9 */ /* 0x000fe20000000800 */
[----:B------:R-:W-:Y:S01]  /*f7e0*/  USHF.L.U32 UR5, UR9, UR6, URZ ;  /* 0x0000000609057299 */ /* 0x000fe2000800063f */
[----:B------:R-:W-:Y:S01]  /*f7f0*/  IMAD.MOV.U32 R9, RZ, RZ, 0x1 ;  /* 0x00000001ff097424 */ /* 0x000fe200078e00ff */
[----:B------:R-:W-:Y:S01]  /*f800*/  ULEA.HI UR11, UR11, UR10, URZ, 0x7 ;  /* 0x0000000a0b0b7291 */ /* 0x000fe2000f8f383f */
[----:B------:R-:W-:Y:S01]  /*f810*/  IMAD.MOV.U32 R8, RZ, RZ, 0x1 ;  /* 0x00000001ff087424 */ /* 0x000fe200078e00ff */
[----:B------:R-:W-:Y:S01]  /*f820*/  ULDC UR9, c[0x0][0x10] ;  /* 0x0000040000097ab9 */ /* 0x000fe20000000800 */
[----:B------:R-:W-:Y:S01]  /*f830*/  ULOP3.LUT UR6, URZ, UR7, URZ, 0x33, !UPT ;  /* 0x000000073f067292 */ /* 0x000fe2000f8e333f */
[----:B------:R-:W-:Y:S01]  /*f840*/  IMAD.MOV.U32 R0, RZ, RZ, RZ ;  /* 0x000000ffff007224 */ /* 0x000fe200078e00ff */
[----:B------:R-:W-:Y:S01]  /*f850*/  UIMAD.WIDE.U32 UR8, UR8, UR9, URZ ;  /* 0x00000009080872a5 */ /* 0x000fe2000f8e003f */
[----:B------:R-:W-:Y:S01]  /*f860*/  ULDC UR7, c[0x0][0x14] ;  /* 0x0000050000077ab9 */ /* 0x000fe20000000800 */
[----:B------:R-:W-:-:S02]  /*f870*/  USHF.R.S32.HI UR19, URZ, 0x7, UR11 ;  /* 0x000000073f137899 */ /* 0x000fc4000801140b */
[----:B------:R-:W-:Y:S02]  /*f880*/  UIMAD.WIDE.U32 UR22, UR8, UR7, URZ ;  /* 0x00000007081672a5 */ /* 0x000fe4000f8e003f */
[----:B------:R-:W-:Y:S02]  /*f890*/  UIMAD UR13, UR9, UR7, URZ ;  /* 0x00000007090d72a4 */ /* 0x000fe4000f8e023f */
[----:B------:R-:W-:Y:S02]  /*f8a0*/  ULOP3.LUT UR21, UR57, 0x2, URZ, 0xfc, !UPT ;  /* 0x0000000239157892 */ /* 0x000fe4000f8efc3f */
[----:B------:R-:W-:Y:S02]  /*f8b0*/  UIADD3 UR13, UR23, UR13, URZ ;  /* 0x0000000d170d7290 */ /* 0x000fe4000fffe03f */
[----:B------:R-:W-:Y:S01]  /*f8c0*/  UIADD3 UR26, UR19, 0x1, URZ ;  /* 0x00000001131a7890 */ /* 0x000fe2000fffe03f */
[----:B------:R-:W-:-:S11]  /*f8d0*/  ULDC.64 UR24, c[0x0][0x198] ;  /* 0x0000660000187ab9 */ /* 0x000fd60000000a00 */
.L_x_402:
[----:B------:R-:W-:-:S03]  /*f8e0*/  UMOV UR7, 0xffffffff ;  /* 0xffffffff00077882 */ /* 0x000fc60000000000 */
[----:B------:R-:W-:Y:S05]  /*f8f0*/  BRA.DIV UR7, `(.L_x_391) ;  /* 0x0000000e07c07947 */ /* 0x000fea000b800000 */
[----:B------:R-:W-:-:S13]  /*f900*/  ELECT P6, URZ, PT ;  /* 0x00000000003f782f */ /* 0x000fda00038c0000 */
.L_x_413:
[----:B------:R-:W0:Y:S01]  /*f910*/  LDC R2, c[0x0][0x28c] ;  /* 0x0000a300ff027b82 */ /* 0x000e220000000800 */
[----:B------:R-:W-:Y:S01]  /*f920*/  BSSY B1, `(.L_x_392) ;  /* 0x0000038000017945 */ /* 0x000fe20003800000 */
[----:B0-----:R-:W-:-:S13]  /*f930*/  ISETP.LT.OR P6, PT, R2, 0x1, !P6 ;  /* 0x000000010200780c */ /* 0x001fda00077c1670 */
[----:B------:R-:W-:Y:S05]  /*f940*/  @P6 BRA `(.L_x_393) ;  /* 0x0000000000d46947 */ /* 0x000fea0003800000 */
[----:B------:R-:W-:Y:S02]  /*f950*/  IMAD.SHL.U32 R7, R3, 0x100, RZ ;  /* 0x0000010003077824 */ /* 0x000fe400078e00ff */
[----:B------:R-:W-:Y:S02]  /*f960*/  IMAD R6, R4, 0xb0, RZ ;  /* 0x000000b004067824 */ /* 0x000fe400078e02ff */
[----:B------:R-:W-:Y:S02]  /*f970*/  IMAD.MOV.U32 R12, RZ, RZ, RZ ;  /* 0x000000ffff0c7224 */ /* 0x000fe400078e00ff */
[----:B------:R-:W-:Y:S02]  /*f980*/  IMAD.U32 R14, RZ, RZ, UR26 ;  /* 0x0000001aff0e7e24 */ /* 0x000fe4000f8e00ff */
[----:B------:R-:W-:Y:S02]  /*f990*/  IMAD.MOV.U32 R2, RZ, RZ, R8 ;  /* 0x000000ffff027224 */ /* 0x000fe400078e0008 */
[----:B------:R-:W-:-:S07]  /*f9a0*/  IMAD.MOV.U32 R3, RZ, RZ, R0 ;  /* 0x000000ffff037224 */ /* 0x000fce00078e0000 */
.L_x_397:
[----:B------:R-:W0:Y:S01]  /*f9b0*/  S2R R5, SR_CgaCtaId ;  /* 0x0000000000057919 */ /* 0x000e220000008800 */
[----:B------:R-:W-:-:S04]  /*f9c0*/  MOV R4, 0x400 ;  /* 0x0000040000047802 */ /* 0x000fc80000000f00 */
[----:B0-----:R-:W-:Y:S02]  /*f9d0*/  LEA R10, R5, R4, 0x18 ;  /* 0x00000004050a7211 */ /* 0x001fe400078ec0ff */
[----:B------:R-:W-:Y:S01]  /*f9e0*/  SHF.L.U32 R4, R2, 0x1f, RZ ;  /* 0x0000001f02047819 */ /* 0x000fe200000006ff */
[----:B------:R-:W0:Y:S02]  /*f9f0*/  @!P3 LDC R5, c[0x0][0x500] ;  /* 0x00014000ff05bb82 */ /* 0x000e240000000800 */
[----:B------:R-:W-:-:S04]  /*fa00*/  IMAD R13, R3, 0x8, R10 ;  /* 0x00000008030d7824 */ /* 0x000fc800078e020a */
[----:B------:R-:W1:Y:S02]  /*fa10*/  SYNCS.PHASECHK.TRANS64.TRYWAIT P1, [R13+URZ+0x20], R4 ;  /* 0x000020040d0075a7 */ /* 0x000e64000802017f */
[----:B-1----:R-:W-:Y:S05]  /*fa20*/  @!P1 BRA `(.L_x_394) ;  /* 0x0000000c00949947 */ /* 0x002fea0003800000 */
.L_x_414:
[----:B------:R-:W-:Y:S01]  /*fa30*/  UPRMT UR7, UR21, 0x9910, URZ ;  /* 0x0000991015077896 */ /* 0x000fe2000800003f */
[----:B0-----:R0:W-:Y:S03]  /*fa40*/  @!P3 SYNCS.ARRIVE.TRANS64 RZ, [R13+URZ], R5 ;  /* 0x000000050dffb9a7 */ /* 0x0011e6000800003f */
[----:B------:R-:W-:-:S06]  /*fa50*/  UISETP.NE.AND UP0, UPT, UR7, 0x2, UPT ;  /* 0x000000020700788c */ /* 0x000fcc000bf05270 */
[----:B------:R-:W-:-:S13]  /*fa60*/  PLOP3.LUT P1, PT, PT, PT, UP0, 0x80, 0x0 ;  /* 0x000000000000781c */ /* 0x000fda0003f2f008 */
[----:B0-----:R-:W-:Y:S05]  /*fa70*/  @P1 BRA `(.L_x_395) ;  /* 0x0000000000041947 */ /* 0x001fea0003800000 */
[----:B------:R-:W-:Y:S01]  /*fa80*/  BPT.TRAP 0x1 ;  /* 0x000000040000795c */ /* 0x000fe20000300000 */
.L_x_395:
[----:B------:R-:W-:Y:S05]  /*fa90*/  @P0 BRA `(.L_x_396) ;  /* 0x0000000000040947 */ /* 0x000fea0003800000 */
[----:B------:R-:W-:Y:S01]  /*faa0*/  BPT.TRAP 0x1 ;  /* 0x000000040000795c */ /* 0x000fe20000300000 */
.L_x_396:
[--C-:B-1----:R-:W-:Y:S01]  /*fab0*/  IMAD R4, R3, 0x8000, R10.reuse ;  /* 0x0000800003047824 */ /* 0x102fe200078e020a */
[----:B------:R-:W-:Y:S01]  /*fac0*/  R2UR UR9, R13 ;  /* 0x000000000d0972ca */ /* 0x000fe200000e0000 */
[----:B------:R-:W-:Y:S01]  /*fad0*/  IMAD R10, R3, 0x5800, R10 ;  /* 0x00005800030a7824 */ /* 0x000fe200078e020a */
[----:B------:R-:W-:Y:S01]  /*fae0*/  UIADD3 UR14, UP0, UR24, 0xf0, URZ ;  /* 0x000000f0180e7890 */ /* 0x000fe2000ff1e03f */
[----:B------:R-:W-:Y:S01]  /*faf0*/  VIADD R14, R14, 0xffffffff ;  /* 0xffffffff0e0e7836 */ /* 0x000fe20000000000 */
[----:B------:R-:W-:Y:S01]  /*fb00*/  R2UR UR7, R4 ;  /* 0x00000000040772ca */ /* 0x000fe200000e0000 */
[----:B------:R-:W-:Y:S01]  /*fb10*/  UIADD3 UR28, UP1, UR24, 0x1f0, URZ ;  /* 0x000001f0181c7890 */ /* 0x000fe2000ff3e03f */
[----:B------:R-:W-:Y:S01]  /*fb20*/  R2UR UR8, R10 ;  /* 0x000000000a0872ca */ /* 0x000fe200000e0000 */
[----:B------:R-:W-:Y:S01]  /*fb30*/  UIADD3.X UR15, URZ, UR25, URZ, UP0, !UPT ;  /* 0x000000193f0f7290 */ /* 0x000fe200087fe43f */
[----:B------:R-:W-:Y:S01]  /*fb40*/  R2UR UR11, R7 ;  /* 0x00000000070b72ca */ /* 0x000fe200000e0000 */
[----:B------:R-:W-:Y:S01]  /*fb50*/  VIADD R3, R3, 0x1 ;  /* 0x0000000103037836 */ /* 0x000fe20000000000 */
[----:B------:R-:W-:Y:S01]  /*fb60*/  R2UR UR10, R12 ;  /* 0x000000000c0a72ca */ /* 0x000fe200000e0000 */
[----:B------:R-:W-:Y:S01]  /*fb70*/  UIADD3.X UR29, URZ, UR25, URZ, UP1, !UPT ;  /* 0x000000193f1d7290 */ /* 0x000fe20008ffe43f */
[----:B------:R-:W-:Y:S01]  /*fb80*/  R2UR UR12, R11 ;  /* 0x000000000b0c72ca */ /* 0x000fe200000e0000 */
[----:B------:R-:W-:Y:S01]  /*fb90*/  UMOV UR16, 0x0 ;  /* 0x0000000000107882 */ /* 0x000fe20000000000 */
[----:B------:R-:W-:Y:S01]  /*fba0*/  R2UR UR20, R6 ;  /* 0x00000000061472ca */ /* 0x000fe200000e0000 */
[----:B------:R-:W-:Y:S01]  /*fbb0*/  UMOV UR17, 0x10000000 ;  /* 0x1000000000117882 */ /* 0x000fe20000000000 */
[----:B------:R-:W-:Y:S01]  /*fbc0*/  ISETP.GT.AND P2, PT, R14, 0x1, PT ;  /* 0x000000010e00780c */ /* 0x000fe20003f44270 */
[----:B------:R-:W-:Y:S01]  /*fbd0*/  UIADD3 UR7, UR7, 0x100, URZ ;  /* 0x0000010007077890 */ /* 0x000fe2000fffe03f */
[----:B------:R-:W-:Y:S01]  /*fbe0*/  ISETP.NE.AND P1, PT, R3, 0x4, PT ;  /* 0x000000040300780c */ /* 0x000fe20003f25270 */
[----:B------:R-:W-:Y:S01]  /*fbf0*/  UIADD3 UR18, UR8, 0x20100, URZ ;  /* 0x0002010008127890 */ /* 0x000fe2000fffe03f */
[----:B------:R-:W-:-:S02]  /*fc00*/  VIADD R12, R12, 0x80 ;  /* 0x000000800c0c7836 */ /* 0x000fc40000000000 */
[----:B------:R-:W-:Y:S02]  /*fc10*/  SEL R5, RZ, 0x1, P1 ;  /* 0x00000001ff057807 */ /* 0x000fe40000800000 */
[----:B------:R-:W-:Y:S01]  /*fc20*/  UMOV UR8, UR7 ;  /* 0x0000000700087c82 */ /* 0x000fe20008000000 */
[----:B------:R-:W-:Y:S01]  /*fc30*/  SEL R3, R3, RZ, P1 ;  /* 0x000000ff03037207 */ /* 0x000fe20000800000 */
[----:B------:R0:W-:Y:S01]  /*fc40*/  UTMALDG.3D [UR8], [UR14], desc[UR16] ;  /* 0x000010080e0075b4 */ /* 0x0001e20008011000 */
[----:B------:R-:W-:Y:S01]  /*fc50*/  LOP3.LUT R2, R2, R5, RZ, 0x3c, !PT ;  /* 0x0000000502027212 */ /* 0x000fe200078e3cff */
[----:B0-----:R-:W-:Y:S01]  /*fc60*/  UMOV UR8, UR18 ;  /* 0x0000001200087c82 */ /* 0x001fe20008000000 */
[----:B------:R-:W-:Y:S02]  /*fc70*/  UMOV UR11, UR20 ;  /* 0x00000014000b7c82 */ /* 0x000fe40008000000 */
[----:B------:R0:W-:Y:S02]  /*fc80*/  UTMALDG.3D [UR8], [UR28], desc[UR16] ;  /* 0x000010081c0075b4 */ /* 0x0001e40008011000 */
[----:B0-----:R-:W-:Y:S05]  /*fc90*/  @P2 BRA `(.L_x_397) ;  /* 0xfffffffc00442947 */ /* 0x001fea000383ffff */
.L_x_393:
[----:B------:R-:W-:Y:S05]  /*fca0*/  BSYNC B1 ;  /* 0x0000000000017941 */ /* 0x000fea0003800000 */
.L_x_392:
[----:B------:R-:W-:Y:S01]  /*fcb0*/  LOP3.LUT P4, RZ, R9, 0xff, RZ, 0xc0, !PT ;  /* 0x000000ff09ff7812 */ /* 0x000fe2000788c0ff */
[----:B------:R-:W-:Y:S01]  /*fcc0*/  VIADD R0, R0, UR19 ;  /* 0x0000001300007c36 */ /* 0x000fe20008000000 */
[----:B------:R-:W-:Y:S01]  /*fcd0*/  ULDC.64 UR8, c[0x0][0x650] ;  /* 0x0001940000087ab9 */ /* 0x000fe20000000a00 */
[----:B------:R-:W-:Y:S01]  /*fce0*/  IMAD.U32 R5, RZ, RZ, UR19 ;  /* 0x00000013ff057e24 */ /* 0x000fe2000f8e00ff */
[----:B------:R-:W-:Y:S01]  /*fcf0*/  BSSY B1, `(.L_x_398) ;  /* 0x0000072000017945 */ /* 0x000fe20003800000 */
[----:B------:R-:W-:Y:S01]  /*fd00*/  IMAD.MOV.U32 R11, RZ, RZ, -0x1 ;  /* 0xffffffffff0b7424 */ /* 0x000fe200078e00ff */
[----:B------:R-:W-:Y:S02]  /*fd10*/  ISETP.GT.U32.AND P1, PT, R0, 0x3, PT ;  /* 0x000000030000780c */ /* 0x000fe40003f24070 */
[----:B------:R-:W-:Y:S02]  /*fd20*/  SHF.R.U32.HI R2, RZ, 0x2, R0 ;  /* 0x00000002ff027819 */ /* 0x000fe40000011600 */
[----:B------:R-:W-:-:S02]  /*fd30*/  ISETP.LT.U32.AND P1, PT, R5, 0x4, P1 ;  /* 0x000000040500780c */ /* 0x000fc40000f21070 */
[----:B------:R-:W-:Y:S01]  /*fd40*/  LOP3.LUT R2, R2, 0x1, RZ, 0xc0, !PT ;  /* 0x0000000102027812 */ /* 0x000fe200078ec0ff */
[----:B------:R-:W0:Y:S01]  /*fd50*/  @P4 S2R R4, SR_CgaCtaId ;  /* 0x0000000000044919 */ /* 0x000e220000008800 */
[----:B------:R-:W-:Y:S02]  /*fd60*/  @P4 MOV R3, 0x400 ;  /* 0x0000040000034802 */ /* 0x000fe40000000f00 */
[----:B------:R-:W-:Y:S01]  /*fd70*/  ISETP.NE.U32.AND P2, PT, R2, 0x1, PT ;  /* 0x000000010200780c */ /* 0x000fe20003f45070 */
[----:B------:R-:W-:Y:S01]  /*fd80*/  IMAD.U32 R2, RZ, RZ, UR19 ;  /* 0x00000013ff027e24 */ /* 0x000fe2000f8e00ff */
[----:B------:R-:W-:Y:S02]  /*fd90*/  LOP3.LUT R0, R0, 0x3, RZ, 0xc0, !PT ;  /* 0x0000000300007812 */ /* 0x000fe400078ec0ff */
[----:B------:R-:W-:Y:S02]  /*fda0*/  PRMT R9, RZ, 0x7610, R9 ;  /* 0x00007610ff097816 */ /* 0x000fe40000000009 */
[----:B------:R-:W-:-:S04]  /*fdb0*/  ISETP.GT.U32.AND P2, PT, R2, 0x3, !P2 ;  /* 0x000000030200780c */ /* 0x000fc80005744070 */
[----:B------:R-:W-:Y:S02]  /*fdc0*/  SEL R2, RZ, 0x1, !P2 ;  /* 0x00000001ff027807 */ /* 0x000fe40005000000 */
[----:B0-----:R-:W-:Y:S01]  /*fdd0*/  @P4 LEA R3, R4, R3, 0x18 ;  /* 0x0000000304034211 */ /* 0x001fe200078ec0ff */
[----:B------:R-:W-:-:S03]  /*fde0*/  IMAD.MOV.U32 R4, RZ, RZ, -0x1 ;  /* 0xffffffffff047424 */ /* 0x000fc600078e00ff */
[----:B------:R0:W-:Y:S01]  /*fdf0*/  @P4 SYNCS.ARRIVE.TRANS64.A1T0 RZ, [R3+URZ+0x58], RZ ;  /* 0x000058ff03ff49a7 */ /* 0x0001e2000810003f */
[----:B------:R-:W-:-:S04]  /*fe00*/  IADD3 R16, P4, R16, UR22, RZ ;  /* 0x0000001610107c10 */ /* 0x000fc8000ff9e0ff */
[----:B------:R-:W-:Y:S02]  /*fe10*/  IADD3.X R17, R17, UR13, RZ, P4, !PT ;  /* 0x0000000d11117c10 */ /* 0x000fe4000a7fe4ff */
[----:B------:R-:W-:Y:S02]  /*fe20*/  ISETP.GE.U32.AND P4, PT, R16, UR8, PT ;  /* 0x0000000810007c0c */ /* 0x000fe4000bf86070 */
[----:B0-----:R-:W-:Y:S02]  /*fe30*/  SEL R3, RZ, 0x1, !P1 ;  /* 0x00000001ff037807 */ /* 0x001fe40004800000 */
[----:B------:R-:W-:Y:S02]  /*fe40*/  ISETP.GE.U32.AND.EX P1, PT, R17, UR9, PT, P4 ;  /* 0x0000000911007c0c */ /* 0x000fe4000bf26140 */
[----:B------:R-:W-:Y:S01]  /*fe50*/  LOP3.LUT R8, R2, R8, R3, 0x96, !PT ;  /* 0x0000000802087212 */ /* 0x000fe200078e9603 */
[----:B------:R-:W-:Y:S01]  /*fe60*/  IMAD.MOV.U32 R3, RZ, RZ, -0x1 ;  /* 0xffffffffff037424 */ /* 0x000fe200078e00ff */
[----:B------:R-:W-:-:S09]  /*fe70*/  PRMT R2, RZ, 0x7610, R2 ;  /* 0x00007610ff027816 */ /* 0x000fd20000000002 */
[----:B------:R-:W-:Y:S05]  /*fe80*/  @P1 BRA `(.L_x_399) ;  /* 0x0000000400601947 */ /* 0x000fea0003800000 */
[----:B------:R-:W-:Y:S01]  /*fe90*/  ULDC.64 UR8, c[0x0][0x628] ;  /* 0x00018a0000087ab9 */ /* 0x000fe20000000a00 */
[----:B------:R-:W0:Y:S01]  /*fea0*/  S2R R12, SR_CTAID.X ;  /* 0x00000000000c7919 */ /* 0x000e220000002500 */
[----:B------:R-:W-:Y:S01]  /*feb0*/  ISETP.NE.U32.AND P1, PT, RZ, UR8, PT ;  /* 0x00000008ff007c0c */ /* 0x000fe2000bf25070 */
[----:B------:R-:W-:Y:S01]  /*fec0*/  ULDC UR10, c[0x0][0x630] ;  /* 0x00018c00000a7ab9 */ /* 0x000fe20000000800 */
[----:B------:R-:W-:Y:S01]  /*fed0*/  IMAD.MOV.U32 R2, RZ, RZ, R16 ;  /* 0x000000ffff027224 */ /* 0x000fe200078e0010 */
[----:B------:R-:W1:Y:S01]  /*fee0*/  S2R R10, SR_CTAID.Y ;  /* 0x00000000000a7919 */ /* 0x000e620000002600 */
[----:B------:R-:W-:Y:S01]  /*fef0*/  ISETP.NE.AND.EX P1, PT, RZ, UR9, PT, P1 ;  /* 0x00000009ff007c0c */ /* 0x000fe2000bf25310 */
[----:B------:R-:W-:-:S12]  /*ff00*/  IMAD.MOV.U32 R3, RZ, RZ, R17 ;  /* 0x000000ffff037224 */ /* 0x000fd800078e0011 */
[----:B------:R-:W-:Y:S05]  /*ff10*/  @!P1 BRA `(.L_x_400) ;  /* 0x0000000000289947 */ /* 0x000fea0003800000 */
[----:B------:R-:W-:Y:S02]  /*ff20*/  ULDC UR7, c[0x0][0x634] ;  /* 0x00018d0000077ab9 */ /* 0x000fe40000000800 */
[----:B------:R-:W-:-:S05]  /*ff30*/  IADD3 R7, P1, R16, UR7, RZ ;  /* 0x0000000710077c10 */ /* 0x000fca000ff3e0ff */
[----:B------:R-:W-:-:S04]  /*ff40*/  IMAD.X R11, RZ, RZ, R17, P1 ;  /* 0x000000ffff0b7224 */ /* 0x000fc800008e0611 */
[----:B------:R-:W-:-:S04]  /*ff50*/  IMAD.WIDE.U32 R4, R11, UR8, RZ ;  /* 0x000000080b047c25 */ /* 0x000fc8000f8e00ff */
[----:B------:R-:W-:-:S04]  /*ff60*/  IMAD.WIDE.U32 R4, P1, R7, UR9, R4 ;  /* 0x0000000907047c25 */ /* 0x000fc8000f820004 */
[----:B------:R-:W-:-:S04]  /*ff70*/  IMAD.WIDE.U32 R6, R7, UR8, RZ ;  /* 0x0000000807067c25 */ /* 0x000fc8000f8e00ff */
[----:B------:R-:W-:Y:S01]  /*ff80*/  IMAD.X R3, RZ, RZ, RZ, P1 ;  /* 0x000000ffff037224 */ /* 0x000fe200008e06ff */
[----:B------:R-:W-:Y:S01]  /*ff90*/  IADD3 RZ, P1, R7, R4, RZ ;  /* 0x0000000407ff7210 */ /* 0x000fe20007f3e0ff */
[----:B------:R-:W-:-:S04]  /*ffa0*/  IMAD.MOV.U32 R2, RZ, RZ, R5 ;  /* 0x000000ffff027224 */ /* 0x000fc800078e0005 */
[----:B------:R-:W-:-:S08]  /*ffb0*/  IMAD.WIDE.U32.X R2, R11, UR9, R2, P1 ;  /* 0x000000090b027c25 */ /* 0x000fd000088e0402 */
.L_x_400:
[--C-:B------:R-:W-:Y:S01]  /*ffc0*/  SHF.R.U64 R11, R2, UR10, R3.reuse ;  /* 0x0000000a020b7c19 */ /* 0x100fe20008001203 */
[----:B------:R-:W-:Y:S01]  /*ffd0*/  ULDC.64 UR8, c[0x0][0x620] ;  /* 0x0001880000087ab9 */ /* 0x000fe20000000a00 */
[----:B------:R-:W-:Y:S01]  /*ffe0*/  SHF.R.U32.HI R2, RZ, UR10, R3 ;  /* 0x0000000aff027c19 */ /* 0x000fe20008011603 */
[----:B------:R-:W2:Y:S01]  /*fff0*/  LDC R7, c[0x0][0x144] ;  /* 0x00005100ff077b82 */ /* 0x000ea20000000800 */
[----:B------:R-:W-:Y:S01]  /*10000*/  IADD3 R5, P1, RZ, -R11, RZ ;  /* 0x8000000bff057210 */ /* 0x000fe20007f3e0ff */
[----:B------:R-:W-:Y:S01]  /*10010*/  ULDC.64 UR10, c[0x0][0x640] ;  /* 0x00019000000a7ab9 */ /* 0x000fe20000000a00 */
[----:B------:R-:W-:-:S03]  /*10020*/  R2UR UR7, R18 ;  /* 0x00000000120772ca */ /* 0x000fc600000e0000 */
[----:B------:R-:W-:Y:S01]  /*10030*/  IMAD.X R2, RZ, RZ, ~R2, P1 ;  /* 0x000000ffff027224 */ /* 0x000fe200008e0e02 */
[----:B------:R-:W-:Y:S01]  /*10040*/  ISETP.NE.U32.AND P1, PT, RZ, UR10, PT ;  /* 0x0000000aff007c0c */ /* 0x000fe2000bf25070 */
[----:B------:R-:W3:Y:S02]  /*10050*/  LDC R15, c[0x0][0x148] ;  /* 0x00005200ff0f7b82 */ /* 0x000ee40000000800 */
[----:B------:R-:W-:Y:S01]  /*10060*/  IMAD R4, R2, UR8, RZ ;  /* 0x0000000802047c24 */ /* 0x000fe2000f8e02ff */
[----:B------:R-:W-:Y:S01]  /*10070*/  ISETP.NE.AND.EX P1, PT, RZ, UR11, PT, P1 ;  /* 0x0000000bff007c0c */ /* 0x000fe2000bf25310 */
[----:B------:R-:W-:Y:S01]  /*10080*/  IMAD.WIDE.U32 R2, R5, UR8, R16 ;  /* 0x0000000805027c25 */ /* 0x000fe2000f8e0010 */
[----:B------:R-:W-:-:S03]  /*10090*/  ULDC UR8, c[0x0][0x154] ;  /* 0x0000550000087ab9 */ /* 0x000fc60000000800 */
[----:B------:R-:W-:Y:S01]  /*100a0*/  IMAD R5, R5, UR9, R4 ;  /* 0x0000000905057c24 */ /* 0x000fe2000f8e0204 */
[----:B0-----:R-:W-:Y:S01]  /*100b0*/  I2FP.F32.U32 R4, R12 ;  /* 0x0000000c00047245 */ /* 0x001fe20000201000 */
[----:B------:R-:W-:Y:S02]  /*100c0*/  UISETP.NE.AND UP0, UPT, UR7, URZ, UPT ;  /* 0x0000003f0700728c */ /* 0x000fe4000bf05270 */
[----:B------:R-:W-:Y:S01]  /*100d0*/  IMAD.IADD R3, R3, 0x1, R5 ;  /* 0x0000000103037824 */ /* 0x000fe200078e0205 */
[----:B------:R-:W-:Y:S01]  /*100e0*/  ULDC UR7, c[0x0][0x150] ;  /* 0x0000540000077ab9 */ /* 0x000fe20000000800 */
[----:B------:R-:W-:Y:S01]  /*100f0*/  ULDC UR9, c[0x0][0x608] ;  /* 0x0001820000097ab9 */ /* 0x000fe20000000800 */
[----:B------:R-:W-:Y:S01]  /*10100*/  FMUL R4, R4, UR7 ;  /* 0x0000000704047c20 */ /* 0x000fe20008400000 */
[----:B------:R-:W-:Y:S01]  /*10110*/  ULDC UR7, c[0x0][0x618] ;  /* 0x0001860000077ab9 */ /* 0x000fe20000000800 */
[----:B------:R-:W-:Y:S02]  /*10120*/  PLOP3.LUT P2, PT, PT, PT, UP0, 0x80, 0x0 ;  /* 0x000000000000781c */ /* 0x000fe40003f4f008 */
[----:B------:R-:W-:-:S02]  /*10130*/  SHF.R.U64 R13, R2, UR7, R3 ;  /* 0x00000007020d7c19 */ /* 0x000fc40008001203 */
[----:B-1----:R-:W-:Y:S01]  /*10140*/  I2FP.F32.U32 R2, R10 ;  /* 0x0000000a00027245 */ /* 0x002fe20000201000 */
[----:B------:R-:W0:Y:S04]  /*10150*/  F2I.U32.TRUNC.NTZ R4, R4 ;  /* 0x0000000400047305 */ /* 0x000e28000020f000 */
[----:B------:R-:W-:Y:S01]  /*10160*/  FMUL R5, R2, UR8 ;  /* 0x0000000802057c20 */ /* 0x000fe20008400000 */
[----:B------:R-:W-:Y:S01]  /*10170*/  SHF.R.U32.HI R2, RZ, UR7, R3 ;  /* 0x00000007ff027c19 */ /* 0x000fe20008011603 */
[----:B------:R-:W-:Y:S02]  /*10180*/  ULDC UR7, c[0x0][0x658] ;  /* 0x0001960000077ab9 */ /* 0x000fe40000000800 */
[----:B------:R1:W4:Y:S01]  /*10190*/  F2I.U32.TRUNC.NTZ R21, R5 ;  /* 0x0000000500157305 */ /* 0x000322000020f000 */
[----:B------:R-:W-:-:S02]  /*101a0*/  SHF.R.U64 R20, R13, UR9, R2 ;  /* 0x000000090d147c19 */ /* 0x000fc40008001202 */
[----:B------:R-:W-:-:S04]  /*101b0*/  SHF.R.U32.HI R3, RZ, UR9, R2 ;  /* 0x00000009ff037c19 */ /* 0x000fc80008011602 */
[--C-:B------:R-:W-:Y:S01]  /*101c0*/  SHF.R.U64 R14, R20, UR7, R3.reuse ;  /* 0x00000007140e7c19 */ /* 0x100fe20008001203 */
[----:B0-----:R-:W-:Y:S01]  /*101d0*/  IMAD.MOV R4, RZ, RZ, -R4 ;  /* 0x000000ffff047224 */ /* 0x001fe200078e0a04 */
[----:B------:R-:W-:-:S03]  /*101e0*/  SHF.R.U32.HI R3, RZ, UR7, R3 ;  /* 0x00000007ff037c19 */ /* 0x000fc60008011603 */
[----:B--2---:R-:W-:Y:S02]  /*101f0*/  IMAD R12, R7, R4, R12 ;  /* 0x00000004070c7224 */ /* 0x004fe400078e020c */
[----:B------:R-:W-:Y:S01]  /*10200*/  IMAD.MOV.U32 R2, RZ, RZ, R14 ;  /* 0x000000ffff027224 */ /* 0x000fe200078e000e */
[----:B-1--4-:R-:W-:Y:S06]  /*10210*/  @!P1 BRA `(.L_x_401) ;  /* 0x0000000000289947 */ /* 0x012fec0003800000 */
        /* <DEDUP_REMOVED lines=10> */
.L_x_401:
[----:B------:R-:W-:Y:S01]  /*102c0*/  R2UR UR7, R18 ;  /* 0x00000000120772ca */ /* 0x000fe200000e0000 */
[----:B------:R-:W-:Y:S01]  /*102d0*/  IMAD.MOV R21, RZ, RZ, -R21 ;  /* 0x000000ffff157224 */ /* 0x000fe200078e0a15 */
[----:B------:R-:W-:Y:S01]  /*102e0*/  LOP3.LUT R13, R13, UR4, RZ, 0xc0, !PT ;  /* 0x000000040d0d7c12 */ /* 0x000fe2000f8ec0ff */
[----:B------:R-:W-:Y:S02]  /*102f0*/  ULDC UR8, c[0x0][0x610] ;  /* 0x0001840000087ab9 */ /* 0x000fe40000000800 */
[----:B---3--:R-:W-:-:S08]  /*10300*/  @P2 IMAD R12, R15, R21, R10 ;  /* 0x000000150f0c2224 */ /* 0x008fd000078e020a */
[----:B------:R-:W-:-:S03]  /*10310*/  UISETP.NE.AND UP0, UPT, UR7, URZ, UPT ;  /* 0x0000003f0700728c */ /* 0x000fc6000bf05270 */
[----:B------:R-:W-:Y:S02]  /*10320*/  ULDC UR7, c[0x0][0x648] ;  /* 0x0001920000077ab9 */ /* 0x000fe40000000800 */
[----:B------:R-:W-:Y:S01]  /*10330*/  SHF.R.U64 R3, R2, UR7, R3 ;  /* 0x0000000702037c19 */ /* 0x000fe20008001203 */
[----:B------:R-:W-:Y:S01]  /*10340*/  ULDC UR7, c[0x0][0x638] ;  /* 0x00018e0000077ab9 */ /* 0x000fe20000000800 */
[----:B------:R-:W-:Y:S02]  /*10350*/  LOP3.LUT R2, R20, UR6, RZ, 0xc0, !PT ;  /* 0x0000000614027c12 */ /* 0x000fe4000f8ec0ff */
[----:B------:R-:W-:Y:S01]  /*10360*/  PLOP3.LUT P1, PT, PT, PT, UP0, 0x40, 0x0 ;  /* 0x000000000000781c */ /* 0x000fe20003f2e808 */
[----:B------:R-:W-:Y:S01]  /*10370*/  IMAD.MOV R5, RZ, RZ, -R3 ;  /* 0x000000ffff057224 */ /* 0x000fe200078e0a03 */
[----:B------:R-:W-:Y:S01]  /*10380*/  PLOP3.LUT P2, PT, PT, PT, UP0, 0x40, 0x0 ;  /* 0x000000000000781c */ /* 0x000fe20003f4e808 */
[----:B------:R-:W-:Y:S02]  /*10390*/  IMAD R3, R3, UR5, R2 ;  /* 0x0000000503037c24 */ /* 0x000fe4000f8e0202 */
[----:B------:R-:W-:Y:S01]  /*103a0*/  IMAD R14, R5, UR7, R14 ;  /* 0x00000007050e7c24 */ /* 0x000fe2000f8e020e */
[----:B------:R-:W-:Y:S01]  /*103b0*/  ULDC UR7, c[0x0][0x600] ;  /* 0x0001800000077ab9 */ /* 0x000fe20000000800 */
[----:B------:R-:W-:-:S02]  /*103c0*/  IMAD R3, R3, UR8, R12 ;  /* 0x0000000803037c24 */ /* 0x000fc4000f8e020c */
[----:B------:R-:W-:Y:S02]  /*103d0*/  IMAD R14, R14, UR7, R13 ;  /* 0x000000070e0e7c24 */ /* 0x000fe4000f8e020d */
[----:B------:R-:W-:-:S03]  /*103e0*/  IMAD.MOV.U32 R2, RZ, RZ, 0x1 ;  /* 0x00000001ff027424 */ /* 0x000fc600078e00ff */
[----:B------:R-:W-:Y:S02]  /*103f0*/  SEL R4, R14, R3, P1 ;  /* 0x000000030e047207 */ /* 0x000fe40000800000 */
[----:B------:R-:W-:-:S07]  /*10400*/  SEL R3, R3, R14, P2 ;  /* 0x0000000e03037207 */ /* 0x000fce0001000000 */
.L_x_399:
[----:B------:R-:W-:Y:S05]  /*10410*/  BSYNC B1 ;  /* 0x0000000000017941 */ /* 0x000fea0003800000 */
.L_x_398:
[----:B------:R-:W-:-:S13]  /*10420*/  LOP3.LUT P1, RZ, R2, 0xff, RZ, 0xc0, !PT ;  /* 0x000000ff02ff7812 */ /* 0x000fda000782c0ff */
[----:B------:R-:W-:Y:S05]  /*10430*/  @P1 BRA `(.L_x_402) ;  /* 0xfffffff400281947 */ /* 0x000fea000383ffff */
[----:B------:R-:W-:Y:S05]  /*10440*/  BSYNC B0 ;  /* 0x0000000000007941 */ /* 0x000fea0003800000 */
.L_x_390:
[----:B------:R-:W-:-:S03]  /*10450*/  UMOV UR7, 0xffffffff ;  /* 0xffffffff00077882 */ /* 0x000fc60000000000 */
[----:B------:R-:W-:Y:S05]  /*10460*/  BRA.DIV UR7, `(.L_x_403) ;  /* 0x0000000607187947 */ /* 0x000fea000b800000 */
[----:B------:R-:W-:-:S13]  /*10470*/  ELECT P6, URZ, PT ;  /* 0x00000000003f782f */ /* 0x000fda00038c0000 */
.L_x_417:
[----:B------:R-:W-:Y:S04]  /*10480*/  BSSY B0, `(.L_x_404) ;  /* 0x000002c000007945 */ /* 0x000fe80003800000 */
[----:B------:R-:W-:Y:S05]  /*10490*/  @!P6 BRA `(.L_x_405) ;  /* 0x0000000000a8e947 */ /* 0x000fea0003800000 */
[----:B------:R-:W-:-:S04]  /*104a0*/  ULOP3.LUT UR7, UR57, 0x2, URZ, 0xfc, !UPT ;  /* 0x0000000239077892 */ /* 0x000fc8000f8efc3f */
[----:B------:R-:W-:-:S06]  /*104b0*/  UISETP.NE.AND UP0, UPT, UR7, 0x3, UPT ;  /* 0x000000030700788c */ /* 0x000fcc000bf05270 */
[----:B------:R-:W-:-:S13]  /*104c0*/  PLOP3.LUT P0, PT, PT, PT, UP0, 0x80, 0x0 ;  /* 0x000000000000781c */ /* 0x000fda0003f0f008 */
[----:B------:R-:W-:Y:S05]  /*104d0*/  @!P0 BRA `(.L_x_406) ;  /* 0x0000000000048947 */ /* 0x000fea0003800000 */
[----:B------:R-:W-:Y:S01]  /*104e0*/  BPT.TRAP 0x1 ;  /* 0x000000040000795c */ /* 0x000fe20000300000 */
.L_x_406:
[----:B------:R-:W0:Y:S01]  /*104f0*/  S2R R3, SR_CgaCtaId ;  /* 0x0000000000037919 */ /* 0x000e220000008800 */
[----:B------:R-:W-:-:S04]  /*10500*/  MOV R2, 0x400 ;  /* 0x0000040000027802 */ /* 0x000fc80000000f00 */
[----:B0-----:R-:W-:Y:S02]  /*10510*/  LEA R3, R3, R2, 0x18 ;  /* 0x0000000203037211 */ /* 0x001fe400078ec0ff */
[----:B------:R-:W-:-:S03]  /*10520*/  SHF.L.U32 R2, R8, 0x1f, RZ ;  /* 0x0000001f08027819 */ /* 0x000fc600000006ff */
[----:B------:R-:W-:-:S04]  /*10530*/  VIADD R3, R3, 0x20 ;  /* 0x0000002003037836 */ /* 0x000fc80000000000 */
[C---:B------:R-:W-:Y:S02]  /*10540*/  IMAD R7, R0.reuse, 0x8, R3 ;  /* 0x0000000800077824 */ /* 0x040fe400078e0203 */
[----:B------:R-:W-:Y:S02]  /*10550*/  VIADD R0, R0, 0x1 ;  /* 0x0000000100007836 */ /* 0x000fe40000000000 */
[----:B------:R-:W0:Y:S03]  /*10560*/  SYNCS.PHASECHK.TRANS64.TRYWAIT P0, [R7+URZ], R2 ;  /* 0x00000002070075a7 */ /* 0x000e26000800017f */
[----:B------:R-:W-:-:S04]  /*10570*/  ISETP.NE.AND P1, PT, R0, 0x4, PT ;  /* 0x000000040000780c */ /* 0x000fc80003f25270 */
[----:B------:R-:W-:Y:S02]  /*10580*/  SEL R5, RZ, 0x1, P1 ;  /* 0x00000001ff057807 */ /* 0x000fe40000800000 */
[----:B------:R-:W-:Y:S02]  /*10590*/  SEL R0, R0, RZ, P1 ;  /* 0x000000ff00007207 */ /* 0x000fe40000800000 */
[----:B------:R-:W-:-:S03]  /*105a0*/  LOP3.LUT R5, R8, R5, RZ, 0x3c, !PT ;  /* 0x0000000508057212 */ /* 0x000fc600078e3cff */
[----:B------:R-:W-:Y:S01]  /*105b0*/  IMAD R9, R0, 0x8, R3 ;  /* 0x0000000800097824 */ /* 0x000fe200078e0203 */
[----:B------:R-:W-:Y:S01]  /*105c0*/  SHF.L.U32 R4, R5, 0x1f, RZ ;  /* 0x0000001f05047819 */ /* 0x000fe200000006ff */
[----:B0-----:R-:W-:Y:S06]  /*105d0*/  @!P0 BRA `(.L_x_407) ;  /* 0x0000000000dc8947 */ /* 0x001fec0003800000 */
.L_x_418:
[----:B------:R-:W1:Y:S01]  /*105e0*/  SYNCS.PHASECHK.TRANS64.TRYWAIT P0, [R9+URZ], R4 ;  /* 0x00000004090075a7 */ /* 0x000e62000800017f */
[----:B------:R-:W-:-:S05]  /*105f0*/  VIADD R0, R0, 0x1 ;  /* 0x0000000100007836 */ /* 0x000fca0000000000 */
[----:B------:R-:W-:-:S04]  /*10600*/  ISETP.NE.AND P1, PT, R0, 0x4, PT ;  /* 0x000000040000780c */ /* 0x000fc80003f25270 */
[----:B0-----:R-:W-:Y:S02]  /*10610*/  SEL R2, RZ, 0x1, P1 ;  /* 0x00000001ff027807 */ /* 0x001fe40000800000 */
[----:B------:R-:W-:Y:S02]  /*10620*/  SEL R0, R0, RZ, P1 ;  /* 0x000000ff00007207 */ /* 0x000fe40000800000 */
[----:B------:R-:W-:-:S03]  /*10630*/  LOP3.LUT R7, R5, R2, RZ, 0x3c, !PT ;  /* 0x0000000205077212 */ /* 0x000fc600078e3cff */
[----:B------:R-:W-:Y:S01]  /*10640*/  IMAD R6, R0, 0x8, R3 ;  /* 0x0000000800067824 */ /* 0x000fe200078e0203 */
[----:B------:R-:W-:Y:S01]  /*10650*/  SHF.L.U32 R5, R7, 0x1f, RZ ;  /* 0x0000001f07057819 */ /* 0x000fe200000006ff */
[----:B-1----:R-:W-:Y:S06]  /*10660*/  @!P0 BRA `(.L_x_408) ;  /* 0x0000000000cc8947 */ /* 0x002fec0003800000 */
.L_x_419:
[----:B------:R-:W1:Y:S01]  /*10670*/  SYNCS.PHASECHK.TRANS64.TRYWAIT P0, [R6+URZ], R5 ;  /* 0x00000005060075a7 */ /* 0x000e62000800017f */
[----:B------:R-:W-:-:S05]  /*10680*/  VIADD R0, R0, 0x1 ;  /* 0x0000000100007836 */ /* 0x000fca0000000000 */
[----:B------:R-:W-:-:S04]  /*10690*/  ISETP.NE.AND P1, PT, R0, 0x4, PT ;  /* 0x000000040000780c */ /* 0x000fc80003f25270 */
[----:B------:R-:W-:Y:S02]  /*106a0*/  SEL R2, RZ, 0x1, P1 ;  /* 0x00000001ff027807 */ /* 0x000fe40000800000 */
[----:B------:R-:W-:Y:S02]  /*106b0*/  SEL R0, R0, RZ, P1 ;  /* 0x000000ff00007207 */ /* 0x000fe40000800000 */
[----:B------:R-:W-:Y:S01]  /*106c0*/  LOP3.LUT R2, R7, R2, RZ, 0x3c, !PT ;  /* 0x0000000207027212 */ /* 0x000fe200078e3cff */
[----:B-1----:R-:W-:Y:S06]  /*106d0*/  @!P0 BRA `(.L_x_409) ;  /* 0x0000000000c48947 */ /* 0x002fec0003800000 */
.L_x_420:
[----:B------:R-:W-:Y:S01]  /*106e0*/  IMAD R3, R0, 0x8, R3 ;  /* 0x0000000800037824 */ /* 0x000fe200078e0203 */
[----:B------:R-:W-:-:S07]  /*106f0*/  SHF.L.U32 R0, R2, 0x1f, RZ ;  /* 0x0000001f02007819 */ /* 0x000fce00000006ff */
.L_x_410:
[----:B--2---:R2:W3:Y:S02]  /*10700*/  SYNCS.PHASECHK.TRANS64.TRYWAIT P0, [R3+URZ], R0 ;  /* 0x00000000030075a7 */ /* 0x0044e4000800017f */
[----:B---3--:R-:W-:Y:S05]  /*10710*/  @!P0 NANOSLEEP.SYNCS 0x989680 ;  /* 0x009896800000895d */ /* 0x008fea0003900000 */
[----:B------:R-:W3:Y:S02]  /*10720*/  @!P0 SYNCS.PHASECHK.TRANS64 P0, [R3+URZ], R0 ;  /* 0x00000000030085a7 */ /* 0x000ee4000800007f */
[----:B---3--:R-:W-:Y:S05]  /*10730*/  @!P0 BRA `(.L_x_410) ;  /* 0xfffffffc00f08947 */ /* 0x008fea000383ffff */
.L_x_405:
[----:B------:R-:W-:Y:S05]  /*10740*/  BSYNC B0 ;  /* 0x0000000000007941 */ /* 0x000fea0003800000 */
.L_x_404:
[----:B------:R-:W-:Y:S05]  /*10750*/  EXIT ;  /* 0x000000000000794d */ /* 0x000fea0003800000 */
.L_x_17:
[----:B--2---:R2:W3:Y:S02]  /*10760*/  SYNCS.PHASECHK.TRANS64.TRYWAIT P1, [R3+URZ], R0 ;  /* 0x00000000030075a7 */ /* 0x0044e4000802017f */
[----:B---3--:R-:W-:Y:S05]  /*10770*/  @!P1 NANOSLEEP.SYNCS 0x989680 ;  /* 0x009896800000995d */ /* 0x008fea0003900000 */
[----:B------:R-:W3:Y:S02]  /*10780*/  @!P1 SYNCS.PHASECHK.TRANS64 P1, [R3+URZ], R0 ;  /* 0x00000000030095a7 */ /* 0x000ee4000802007f */
[----:B---3--:R-:W-:Y:S05]  /*10790*/  @!P1 BRA `(.L_x_17) ;  /* 0xfffffffc00f09947 */ /* 0x008fea000383ffff */
[----:B------:R-:W-:Y:S05]  /*107a0*/  BRA `(.L_x_16) ;  /* 0xffffff0c003c7947 */ /* 0x000fea000383ffff */
.L_x_22:
[----:B--2---:R2:W3:Y:S02]  /*107b0*/  SYNCS.PHASECHK.TRANS64.TRYWAIT P1, [R3+URZ], R0 ;  /* 0x00000000030075a7 */ /* 0x0044e4000802017f */
[----:B---3--:R-:W-:Y:S05]  /*107c0*/  @!P1 NANOSLEEP.SYNCS 0x989680 ;  /* 0x009896800000995d */ /* 0x008fea0003900000 */
[----:B------:R-:W3:Y:S02]  /*107d0*/  @!P1 SYNCS.PHASECHK.TRANS64 P1, [R3+URZ], R0 ;  /* 0x00000000030095a7 */ /* 0x000ee4000802007f */
[----:B---3--:R-:W-:Y:S05]  /*107e0*/  @!P1 BRA `(.L_x_22) ;  /* 0xfffffffc00f09947 */ /* 0x008fea000383ffff */
[----:B------:R-:W-:Y:S05]  /*107f0*/  BRA `(.L_x_21) ;  /* 0xffffff3000287947 */ /* 0x000fea000383ffff */
.L_x_391:
[----:B------:R-:W-:Y:S01]  /*10800*/  BSSY B1, `(.L_x_411) ;  /* 0x0000006000017945 */ /* 0x000fe20003800000 */
[----:B------:R-:W-:-:S07]  /*10810*/  IMAD.MOV.U32 R15, RZ, RZ, -0x1 ;  /* 0xffffffffff0f7424 */ /* 0x000fce00078e00ff */
[----:B------:R-:W-:Y:S05]  /*10820*/  WARPSYNC.COLLECTIVE R15, `(.L_x_412) ;  /* 0x000000000f0c7348 */ /* 0x000fea0003c00000 */
[----:B------:R-:W-:Y:S02]  /*10830*/  ELECT P6, UR62, PT ;  /* 0x00000000003e782f */ /* 0x000fe400038c0000 */
[----:B------:R-:W-:Y:S01]  /*10840*/  MOV R14, UR62 ;  /* 0x0000003e000e7c02 */ /* 0x000fe20008000f00 */
[----:B------:R-:W-:Y:S10]  /*10850*/  ENDCOLLECTIVE ;  /* 0x000000000000791b */ /* 0x000ff40003800000 */
.L_x_412:
[----:B------:R-:W-:Y:S05]  /*10860*/  BSYNC B1 ;  /* 0x0000000000017941 */ /* 0x000fea0003800000 */
.L_x_411:
[----:B------:R-:W-:Y:S05]  /*10870*/  BRA `(.L_x_413) ;  /* 0xfffffff000247947 */ /* 0x000fea000383ffff */
.L_x_394:
[----:B-1----:R1:W2:Y:S02]  /*10880*/  SYNCS.PHASECHK.TRANS64.TRYWAIT P1, [R13+URZ+0x20], R4 ;  /* 0x000020040d0075a7 */ /* 0x0022a4000802017f */
[----:B--2---:R-:W-:Y:S05]  /*10890*/  @!P1 NANOSLEEP.SYNCS 0x989680 ;  /* 0x009896800000995d */ /* 0x004fea0003900000 */
[----:B------:R-:W2:Y:S02]  /*108a0*/  @!P1 SYNCS.PHASECHK.TRANS64 P1, [R13+URZ+0x20], R4 ;  /* 0x000020040d0095a7 */ /* 0x000ea4000802007f */
[----:B--2---:R-:W-:Y:S05]  /*108b0*/  @!P1 BRA `(.L_x_394) ;  /* 0xfffffffc00f09947 */ /* 0x004fea000383ffff */
[----:B------:R-:W-:Y:S05]  /*108c0*/  BRA `(.L_x_414) ;  /* 0xfffffff000587947 */ /* 0x000fea000383ffff */
.L_x_403:
[----:B------:R-:W-:Y:S01]  /*108d0*/  BSSY B0, `(.L_x_415) ;  /* 0x0000006000007945 */ /* 0x000fe20003800000 */
[----:B------:R-:W-:-:S07]  /*108e0*/  IMAD.MOV.U32 R15, RZ, RZ, -0x1 ;  /* 0xffffffffff0f7424 */ /* 0x000fce00078e00ff */
[----:B------:R-:W-:Y:S05]  /*108f0*/  WARPSYNC.COLLECTIVE R15, `(.L_x_416) ;  /* 0x000000000f0c7348 */ /* 0x000fea0003c00000 */
[----:B------:R-:W-:Y:S02]  /*10900*/  ELECT P6, UR62, PT ;  /* 0x00000000003e782f */ /* 0x000fe400038c0000 */
[----:B------:R-:W-:Y:S01]  /*10910*/  MOV R14, UR62 ;  /* 0x0000003e000e7c02 */ /* 0x000fe20008000f00 */
[----:B------:R-:W-:Y:S10]  /*10920*/  ENDCOLLECTIVE ;  /* 0x000000000000791b */ /* 0x000ff40003800000 */
.L_x_416:
[----:B------:R-:W-:Y:S05]  /*10930*/  BSYNC B0 ;  /* 0x0000000000007941 */ /* 0x000fea0003800000 */
.L_x_415:
[----:B------:R-:W-:Y:S05]  /*10940*/  BRA `(.L_x_417) ;  /* 0xfffffff800cc7947 */ /* 0x000fea000383ffff */
.L_x_407:
[----:B0-----:R0:W1:Y:S02]  /*10950*/  SYNCS.PHASECHK.TRANS64.TRYWAIT P0, [R7+URZ], R2 ;  /* 0x00000002070075a7 */ /* 0x001064000800017f */
[----:B-1----:R-:W-:Y:S05]  /*10960*/  @!P0 NANOSLEEP.SYNCS 0x989680 ;  /* 0x009896800000895d */ /* 0x002fea0003900000 */
[----:B------:R-:W1:Y:S02]  /*10970*/  @!P0 SYNCS.PHASECHK.TRANS64 P0, [R7+URZ], R2 ;  /* 0x00000002070085a7 */ /* 0x000e64000800007f */
[----:B-1----:R-:W-:Y:S05]  /*10980*/  @!P0 BRA `(.L_x_407) ;  /* 0xfffffffc00f08947 */ /* 0x002fea000383ffff */
[----:B------:R-:W-:Y:S05]  /*10990*/  BRA `(.L_x_418) ;  /* 0xfffffffc00107947 */ /* 0x000fea000383ffff */
.L_x_408:
[----:B0-----:R0:W1:Y:S02]  /*109a0*/  SYNCS.PHASECHK.TRANS64.TRYWAIT P0, [R9+URZ], R4 ;  /* 0x00000004090075a7 */ /* 0x001064000800017f */
[----:B-1----:R-:W-:Y:S05]  /*109b0*/  @!P0 NANOSLEEP.SYNCS 0x989680 ;  /* 0x009896800000895d */ /* 0x002fea0003900000 */
[----:B------:R-:W1:Y:S02]  /*109c0*/  @!P0 SYNCS.PHASECHK.TRANS64 P0, [R9+URZ], R4 ;  /* 0x00000004090085a7 */ /* 0x000e64000800007f */
[----:B-1----:R-:W-:Y:S05]  /*109d0*/  @!P0 BRA `(.L_x_408) ;  /* 0xfffffffc00f08947 */ /* 0x002fea000383ffff */
[----:B------:R-:W-:Y:S05]  /*109e0*/  BRA `(.L_x_419) ;  /* 0xfffffffc00207947 */ /* 0x000fea000383ffff */
.L_x_409:
[----:B-1----:R1:W2:Y:S02]  /*109f0*/  SYNCS.PHASECHK.TRANS64.TRYWAIT P0, [R6+URZ], R5 ;  /* 0x00000005060075a7 */ /* 0x0022a4000800017f */
[----:B--2---:R-:W-:Y:S05]  /*10a00*/  @!P0 NANOSLEEP.SYNCS 0x989680 ;  /* 0x009896800000895d */ /* 0x004fea0003900000 */
[----:B------:R-:W2:Y:S02]  /*10a10*/  @!P0 SYNCS.PHASECHK.TRANS64 P0, [R6+URZ], R5 ;  /* 0x00000005060085a7 */ /* 0x000ea4000800007f */
[----:B--2---:R-:W-:Y:S05]  /*10a20*/  @!P0 BRA `(.L_x_409) ;  /* 0xfffffffc00f08947 */ /* 0x004fea000383ffff */
[----:B------:R-:W-:Y:S05]  /*10a30*/  BRA `(.L_x_420) ;  /* 0xfffffffc00287947 */ /* 0x000fea000383ffff */
.L_x_421:
[----:B------:R-:W-:-:S00]  /*10a40*/  BRA `(.L_x_421) ;  /* 0xfffffffc00fc7947 */ /* 0x000fc0000383ffff */
[----:B------:R-:W-:-:S00]  /*10a50*/  NOP ;  /* 0x0000000000007918 */ /* 0x000fc00000000000 */
        /* <DEDUP_REMOVED lines=10> */
.L_x_422:


//--------------------- .nv.global.init           --------------------------
	.section	.nv.global.init,"aw",@progbits
.nv.global.init:
	.type		$str$22,@object
	.size		$str$22,($str$23 - $str$22)
$str$22:
        /*0000*/ 	.byte	0x6b, 0x5f, 0x74, 0x69, 0x6c, 0x65, 0x5f, 0x63, 0x6f, 0x75, 0x6e, 0x74, 0x20, 0x3e, 0x3d, 0x20
        /*0010*/ 	.byte	0x31, 0x00
	.type		$str$23,@object
	.size		$str$23,(__unnamed_1 - $str$23)
$str$23:
        /*0012*/ 	.byte	0x2f, 0x74, 0x6d, 0x70, 0x2f, 0x63, 0x75, 0x74, 0x6c, 0x61, 0x73, 0x73, 0x5f, 0x73, 0x77, 0x65
        /*0022*/ 	.byte	0x65, 0x70, 0x5f, 0x73, 0x72, 0x63, 0x2f, 0x69, 0x6e, 0x63, 0x6c, 0x75, 0x64, 0x65, 0x2f, 0x63
        /*0032*/ 	.byte	0x75, 0x74, 0x6c, 0x61, 0x73, 0x73, 0x2f, 0x67, 0x65, 0x6d, 0x6d, 0x2f, 0x63, 0x6f, 0x6c, 0x6c
        /*0042*/ 	.byte	0x65, 0x63, 0x74, 0x69, 0x76, 0x65, 0x2f, 0x73, 0x6d, 0x39, 0x30, 0x5f, 0x6d, 0x6d, 0x61, 0x5f
        /*0052*/ 	.byte	0x74, 0x6d, 0x61, 0x5f, 0x67, 0x6d, 0x6d, 0x61, 0x5f, 0x73, 0x73, 0x5f, 0x77, 0x61, 0x72, 0x70
        /*0062*/ 	.byte	0x73, 0x70, 0x65, 0x63, 0x69, 0x61, 0x6c, 0x69, 0x7a, 0x65, 0x64, 0x2e, 0x68, 0x70, 0x70, 0x00
	.type		__unnamed_1,@object
	.size		__unnamed_1,(.L_0 - __unnamed_1)
__unnamed_1:
        /*0072*/ 	.byte	0x76, 0x6f, 0x69, 0x64, 0x20, 0x63, 0x75, 0x74, 0x6c, 0x61, 0x73, 0x73, 0x3a, 0x3a, 0x67, 0x65
        /* <DEDUP_REMOVED lines=172> */
        /*0b42*/ 	.byte	0x69, 0x74, 0x79, 0x5d, 0x00
.L_0:


//--------------------- .nv.shared._ZN7cutlass13device_kernelINS_4gemm6kernel13GemmUniversalIN4cute5tupleIJiiiiEEENS1_10collective13CollectiveMmaINS1_34MainloopSm90TmaGmmaWarpSpecializedILi4ENS5_IJNS4_1CILi1EEESB_SB_EEENS1_35KernelTmaWarpSpecializedCooperativeEEENS5_IJNSA_ILi256EEENSA_ILi176EEENSA_ILi128EEEEEEaNS5_IJlSB_lEEEaSJ_NS4_8TiledMMAINS4_8MMA_AtomIJNS4_4SM904GMMA26MMA_64x16x32_S32S8S8_SS_TNEEEENS4_6LayoutINS5_IJNSA_ILi2EEESB_SB_EEENS5_IJSB_NSA_ILi0EEEST_EEEEENS5_IJNS4_10UnderscoreESW_SW_EEEEENS4_13SM90_TMA_LOADENS4_14ComposedLayoutINS4_7SwizzleILi3ELi4ELi3EEENS4_18smem_ptr_flag_bitsILi8EEENSQ_INS5_IJNSA_ILi8EEESH_EEENS5_IJSH_SB_EEEEEEEvNS4_8identityESZ_S19_vS1A_EENS_8epilogue10collective6detail29Sm90TmaWarpSpecializedAdapterINS1D_15DefaultEpilogueIaSJ_SJ_NS1C_6thread17LinearCombinationIaLi1EiiLNS1H_9ScaleType4KindE0ELNS_15FloatRoundStyleE2EaEENS1_15EpilogueDefaultEEEEEvvEEEEvNT_6ParamsE --------------------------
	.section	.nv.shared._ZN7cutlass13device_kernelINS_4gemm6kernel13GemmUniversalIN4cute5tupleIJiiiiEEENS1_10collective13CollectiveMmaINS1_34MainloopSm90TmaGmmaWarpSpecializedILi4ENS5_IJNS4_1CILi1EEESB_SB_EEENS1_35KernelTmaWarpSpecializedCooperativeEEENS5_IJNSA_ILi256EEENSA_ILi176EEENSA_ILi128EEEEEEaNS5_IJlSB_lEEEaSJ_NS4_8TiledMMAINS4_8MMA_AtomIJNS4_4SM904GMMA26MMA_64x16x32_S32S8S8_SS_TNEEEENS4_6LayoutINS5_IJNSA_ILi2EEESB_SB_EEENS5_IJSB_NSA_ILi0EEEST_EEEEENS5_IJNS4_10UnderscoreESW_SW_EEEEENS4_13SM90_TMA_LOADENS4_14ComposedLayoutINS4_7SwizzleILi3ELi4ELi3EEENS4_18smem_ptr_flag_bitsILi8EEENSQ_INS5_IJNSA_ILi8EEESH_EEENS5_IJSH_SB_EEEEEEEvNS4_8identityESZ_S19_vS1A_EENS_8epilogue10collective6detail29Sm90TmaWarpSpecializedAdapterINS1D_15DefaultEpilogueIaSJ_SJ_NS1C_6thread17LinearCombinationIaLi1EiiLNS1H_9ScaleType4KindE0ELNS_15FloatRoundStyleE2EaEENS1_15EpilogueDefaultEEEEEvvEEEEvNT_6ParamsE,"aw",@nobits
	.sectionflags	@""
	.align	16
	.zero		1024


//--------------------- .nv.shared.reserved.0     --------------------------
	.section	.nv.shared.reserved.0,"aw",@nobits
	.weak		__nv_reservedSMEM_offset_0_alias
	.size		__nv_reservedSMEM_offset_0_alias, 0, 0
	.other		__nv_reservedSMEM_offset_0_alias,@"STO_CUDA_RESERVED_SHARED STV_DEFAULT"
__nv_reservedSMEM_offset_0_alias:
	.zero		0


//--------------------- .nv.global                --------------------------
	.section	.nv.global,"aw",@nobits
.nv.global:
	.type		_ZN39_INTERNAL_b253a79a_4_k_cu_5d33b1d3_92644cute1_E,@object
	.size		_ZN39_INTERNAL_b253a79a_4_k_cu_5d33b1d3_92644cute1_E,(_ZN39_INTERNAL_b253a79a_4_k_cu_5d33b1d3_92644cuda3std3__45__cpo6cbeginE - _ZN39_INTERNAL_b253a79a_4_k_cu_5d33b1d3_92644cute1_E)
_ZN39_INTERNAL_b253a79a_4_k_cu_5d33b1d3_92644cute1_E:
	.zero		1
	.type		_ZN39_INTERNAL_b253a79a_4_k_cu_5d33b1d3_92644cuda3std3__45__cpo6cbeginE,@object
	.size		_ZN39_INTERNAL_b253a79a_4_k_cu_5d33b1d3_92644cuda3std3__45__cpo6cbeginE,(_ZN39_INTERNAL_b253a79a_4_k_cu_5d33b1d3_92644cuda3std3__48in_placeE - _ZN39_INTERNAL_b253a79a_4_k_cu_5d33b1d3_92644cuda3std3__45__cpo6cbeginE)
_ZN39_INTERNAL_b253a79a_4_k_cu_5d33b1d3_92644cuda3std3__45__cpo6cbeginE:
	.zero		1
	.type		_ZN39_INTERNAL_b253a79a_4_k_cu_5d33b1d3_92644cuda3std3__48in_placeE,@object
	.size		_ZN39_INTERNAL_b253a79a_4_k_cu_5d33b1d3_92644cuda3std3__48in_placeE,(_ZN39_INTERNAL_b253a79a_4_k_cu_5d33b1d3_92644cuda3std6ranges3__45__cpo9iter_moveE - _ZN39_INTERNAL_b253a79a_4_k_cu_5d33b1d3_92644cuda3std3__48in_placeE)
_ZN39_INTERNAL_b253a79a_4_k_cu_5d33b1d3_92644cuda3std3__48in_placeE:
	.zero		1
	.type		_ZN39_INTERNAL_b253a79a_4_k_cu_5d33b1d3_92644cuda3std6ranges3__45__cpo9iter_moveE,@object
	.size		_ZN39_INTERNAL_b253a79a_4_k_cu_5d33b1d3_92644cuda3std6ranges3__45__cpo9iter_moveE,(_ZN39_INTERNAL_b253a79a_4_k_cu_5d33b1d3_92644cuda3std3__45__cpo5beginE - _ZN39_INTERNAL_b253a79a_4_k_cu_5d33b1d3_92644cuda3std6ranges3__45__cpo9iter_moveE)
_ZN39_INTERNAL_b253a79a_4_k_cu_5d33b1d3_92644cuda3std6ranges3__45__cpo9iter_moveE:
	.zero		1
	.type		_ZN39_INTERNAL_b253a79a_4_k_cu_5d33b1d3_92644cuda3std3__45__cpo5beginE,@object
	.size		_ZN39_INTERNAL_b253a79a_4_k_cu_5d33b1d3_92644cuda3std3__45__cpo5beginE,(_ZN39_INTERNAL_b253a79a_4_k_cu_5d33b1d3_92644cuda3std3__441_GLOBAL__N__b253a79a_4_k_cu_5d33b1d3_92646ignoreE - _ZN39_INTERNAL_b253a79a_4_k_cu_5d33b1d3_92644cuda3std3__45__cpo5beginE)
_ZN39_INTERNAL_b253a79a_4_k_cu_5d33b1d3_92644cuda3std3__45__cpo5beginE:
	.zero		1
	.type		_ZN39_INTERNAL_b253a79a_4_k_cu_5d33b1d3_92644cuda3std3__441_GLOBAL__N__b253a79a_4_k_cu_5d33b1d3_92646ignoreE,@object
	.size		_ZN39_INTERNAL_b253a79a_4_k_cu_5d33b1d3_92644cuda3std3__441_GLOBAL__N__b253a79a_4_k_cu_5d33b1d3_92646ignoreE,(_ZN39_INTERNAL_b253a79a_4_k_cu_5d33b1d3_92644cute7productE - _ZN39_INTERNAL_b253a79a_4_k_cu_5d33b1d3_92644cuda3std3__441_GLOBAL__N__b253a79a_4_k_cu_5d33b1d3_92646ignoreE)
_ZN39_INTERNAL_b253a79a_4_k_cu_5d33b1d3_92644cuda3std3__441_GLOBAL__N__b253a79a_4_k_cu_5d33b1d3_92646ignoreE:
	.zero		1
	.type		_ZN39_INTERNAL_b253a79a_4_k_cu_5d33b1d3_92644cute7productE,@object
	.size		_ZN39_INTERNAL_b253a79a_4_k_cu_5d33b1d3_92644cute7productE,(_ZN39_INTERNAL_b253a79a_4_k_cu_5d33b1d3_92644cuda3std3__45__cpo3endE - _ZN39_INTERNAL_b253a79a_4_k_cu_5d33b1d3_92644cute7productE)
_ZN39_INTERNAL_b253a79a_4_k_cu_5d33b1d3_92644cute7productE:
	.zero		1
	.type		_ZN39_INTERNAL_b253a79a_4_k_cu_5d33b1d3_92644cuda3std3__45__cpo3endE,@object
	.size		_ZN39_INTERNAL_b253a79a_4_k_cu_5d33b1d3_92644cuda3std3__45__cpo3endE,(_ZN39_INTERNAL_b253a79a_4_k_cu_5d33b1d3_92644cuda3std3__419piecewise_constructE - _ZN39_INTERNAL_b253a79a_4_k_cu_5d33b1d3_92644cuda3std3__45__cpo3endE)
_ZN39_INTERNAL_b253a79a_4_k_cu_5d33b1d3_92644cuda3std3__45__cpo3endE:
	.zero		1
	.type		_ZN39_INTERNAL_b253a79a_4_k_cu_5d33b1d3_92644cuda3std3__419piecewise_constructE,@object
	.size		_ZN39_INTERNAL_b253a79a_4_k_cu_5d33b1d3_92644cuda3std3__419piecewise_constructE,(_ZN39_INTERNAL_b253a79a_4_k_cu_5d33b1d3_92644cuda3std3__45__cpo4cendE - _ZN39_INTERNAL_b253a79a_4_k_cu_5d33b1d3_92644cuda3std3__419piecewise_constructE)
_ZN39_INTERNAL_b253a79a_4_k_cu_5d33b1d3_92644cuda3std3__419piecewise_constructE:
	.zero		1
	.type		_ZN39_INTERNAL_b253a79a_4_k_cu_5d33b1d3_92644cuda3std3__45__cpo4cendE,@object
	.size		_ZN39_INTERNAL_b253a79a_4_k_cu_5d33b1d3_92644cuda3std3__45__cpo4cendE,(_ZN39_INTERNAL_b253a79a_4_k_cu_5d33b1d3_92644cuda3std6ranges3__45__cpo4swapE - _ZN39_INTERNAL_b253a79a_4_k_cu_5d33b1d3_92644cuda3std3__45__cpo4cendE)
_ZN39_INTERNAL_b253a79a_4_k_cu_5d33b1d3_92644cuda3std3__45__cpo4cendE:
	.zero		1
	.type		_ZN39_INTERNAL_b253a79a_4_k_cu_5d33b1d3_92644cuda3std6ranges3__45__cpo4swapE,@object
	.size		_ZN39_INTERNAL_b253a79a_4_k_cu_5d33b1d3_92644cuda3std6ranges3__45__cpo4swapE,(.L_8 - _ZN39_INTERNAL_b253a79a_4_k_cu_5d33b1d3_92644cuda3std6ranges3__45__cpo4swapE)
_ZN39_INTERNAL_b253a79a_4_k_cu_5d33b1d3_92644cuda3std6ranges3__45__cpo4swapE:
	.zero		1
.L_8:


//--------------------- .nv.constant0._ZN7cutlass13device_kernelINS_4gemm6kernel13GemmUniversalIN4cute5tupleIJiiiiEEENS1_10collective13CollectiveMmaINS1_34MainloopSm90TmaGmmaWarpSpecializedILi4ENS5_IJNS4_1CILi1EEESB_SB_EEENS1_35KernelTmaWarpSpecializedCooperativeEEENS5_IJNSA_ILi256EEENSA_ILi176EEENSA_ILi128EEEEEEaNS5_IJlSB_lEEEaSJ_NS4_8TiledMMAINS4_8MMA_AtomIJNS4_4SM904GMMA26MMA_64x16x32_S32S8S8_SS_TNEEEENS4_6LayoutINS5_IJNSA_ILi2EEESB_SB_EEENS5_IJSB_NSA_ILi0EEEST_EEEEENS5_IJNS4_10UnderscoreESW_SW_EEEEENS4_13SM90_TMA_LOADENS4_14ComposedLayoutINS4_7SwizzleILi3ELi4ELi3EEENS4_18smem_ptr_flag_bitsILi8EEENSQ_INS5_IJNSA_ILi8EEESH_EEENS5_IJSH_SB_EEEEEEEvNS4_8identityESZ_S19_vS1A_EENS_8epilogue10collective6detail29Sm90TmaWarpSpecializedAdapterINS1D_15DefaultEpilogueIaSJ_SJ_NS1C_6thread17LinearCombinationIaLi1EiiLNS1H_9ScaleType4KindE0ELNS_15FloatRoundStyleE2EaEENS1_15EpilogueDefaultEEEEEvvEEEEvNT_6ParamsE --------------------------
	.section	.nv.constant0._ZN7cutlass13device_kernelINS_4gemm6kernel13GemmUniversalIN4cute5tupleIJiiiiEEENS1_10collective13CollectiveMmaINS1_34MainloopSm90TmaGmmaWarpSpecializedILi4ENS5_IJNS4_1CILi1EEESB_SB_EEENS1_35KernelTmaWarpSpecializedCooperativeEEENS5_IJNSA_ILi256EEENSA_ILi176EEENSA_ILi128EEEEEEaNS5_IJlSB_lEEEaSJ_NS4_8TiledMMAINS4_8MMA_AtomIJNS4_4SM904GMMA26MMA_64x16x32_S32S8S8_SS_TNEEEENS4_6LayoutINS5_IJNSA_ILi2EEESB_SB_EEENS5_IJSB_NSA_ILi0EEEST_EEEEENS5_IJNS4_10UnderscoreESW_SW_EEEEENS4_13SM90_TMA_LOADENS4_14ComposedLayoutINS4_7SwizzleILi3ELi4ELi3EEENS4_18smem_ptr_flag_bitsILi8EEENSQ_INS5_IJNSA_ILi8EEESH_EEENS5_IJSH_SB_EEEEEEEvNS4_8identityESZ_S19_vS1A_EENS_8epilogue10collective6detail29Sm90TmaWarpSpecializedAdapterINS1D_15DefaultEpilogueIaSJ_SJ_NS1C_6thread17LinearCombinationIaLi1EiiLNS1H_9ScaleType4KindE0ELNS_15FloatRoundStyleE2EaEENS1_15EpilogueDefaultEEEEEvvEEEEvNT_6ParamsE,"a",@progbits
	.sectionflags	@""
	.align	4
.nv.constant0._ZN7cutlass13device_kernelINS_4gemm6kernel13GemmUniversalIN4cute5tupleIJiiiiEEENS1_10collective13CollectiveMmaINS1_34MainloopSm90TmaGmmaWarpSpecializedILi4ENS5_IJNS4_1CILi1EEESB_SB_EEENS1_35KernelTmaWarpSpecializedCooperativeEEENS5_IJNSA_ILi256EEENSA_ILi176EEENSA_ILi128EEEEEEaNS5_IJlSB_lEEEaSJ_NS4_8TiledMMAINS4_8MMA_AtomIJNS4_4SM904GMMA26MMA_64x16x32_S32S8S8_SS_TNEEEENS4_6LayoutINS5_IJNSA_ILi2EEESB_SB_EEENS5_IJSB_NSA_ILi0EEEST_EEEEENS5_IJNS4_10UnderscoreESW_SW_EEEEENS4_13SM90_TMA_LOADENS4_14ComposedLayoutINS4_7SwizzleILi3ELi4ELi3EEENS4_18smem_ptr_flag_bitsILi8EEENSQ_INS5_IJNSA_ILi8EEESH_EEENS5_IJSH_SB_EEEEEEEvNS4_8identityESZ_S19_vS1A_EENS_8epilogue10collective6detail29Sm90TmaWarpSpecializedAdapterINS1D_15DefaultEpilogueIaSJ_SJ_NS1C_6thread17LinearCombinationIaLi1EiiLNS1H_9ScaleType4KindE0ELNS_15FloatRoundStyleE2EaEENS1_15EpilogueDefaultEEEEEvvEEEEvNT_6ParamsE:
	.zero		1664


//--------------------- SYMBOLS --------------------------

	.type		.nv.reservedSmem.offset0,@object
	.size		.nv.reservedSmem.offset0,0x4
	.type		__assertfail,@function
